//
// Generated by NVIDIA NVVM Compiler
//
// Compiler Build ID: CL-36424714
// Cuda compilation tools, release 13.0, V13.0.88
// Based on NVVM 20.0.0
//

.version 9.0
.target sm_100
.address_size 64

	// .globl	_Z16radix_sort_blockPjS_S_jS_jj
// _ZZN3cub18CUB_300001_SM_10006detail4scan16DeviceScanKernelINS2_10policy_hubIjjjjN4cuda3std3__44plusIvEEE10Policy1000EPjSC_NS0_13ScanTileStateIjLb1EEES9_NS1_10InputValueIjSC_EEjjLb0EjEEvT0_T1_T2_iT3_T4_T5_E12temp_storage has been demoted
.global .align 1 .b8 _ZN34_INTERNAL_f6543c3f_4_k_cu_1574f25d4cuda3std3__45__cpo5beginE[1];
.global .align 1 .b8 _ZN34_INTERNAL_f6543c3f_4_k_cu_1574f25d4cuda3std3__45__cpo3endE[1];
.global .align 1 .b8 _ZN34_INTERNAL_f6543c3f_4_k_cu_1574f25d4cuda3std3__45__cpo6cbeginE[1];
.global .align 1 .b8 _ZN34_INTERNAL_f6543c3f_4_k_cu_1574f25d4cuda3std3__45__cpo4cendE[1];
.global .align 1 .b8 _ZN34_INTERNAL_f6543c3f_4_k_cu_1574f25d4cuda3std3__45__cpo6rbeginE[1];
.global .align 1 .b8 _ZN34_INTERNAL_f6543c3f_4_k_cu_1574f25d4cuda3std3__45__cpo4rendE[1];
.global .align 1 .b8 _ZN34_INTERNAL_f6543c3f_4_k_cu_1574f25d4cuda3std3__45__cpo7crbeginE[1];
.global .align 1 .b8 _ZN34_INTERNAL_f6543c3f_4_k_cu_1574f25d4cuda3std3__45__cpo5crendE[1];
.global .align 1 .b8 _ZN34_INTERNAL_f6543c3f_4_k_cu_1574f25d4cuda3std3__436_GLOBAL__N__f6543c3f_4_k_cu_1574f25d6ignoreE[1];
.global .align 1 .b8 _ZN34_INTERNAL_f6543c3f_4_k_cu_1574f25d4cuda3std3__419piecewise_constructE[1];
.global .align 1 .b8 _ZN34_INTERNAL_f6543c3f_4_k_cu_1574f25d4cuda3std3__48in_placeE[1];
.global .align 1 .b8 _ZN34_INTERNAL_f6543c3f_4_k_cu_1574f25d4cuda3std3__420unreachable_sentinelE[1];
.global .align 1 .b8 _ZN34_INTERNAL_f6543c3f_4_k_cu_1574f25d4cuda3std3__47nulloptE[1];
.global .align 1 .b8 _ZN34_INTERNAL_f6543c3f_4_k_cu_1574f25d4cuda3std3__48unexpectE[1];
.global .align 1 .b8 _ZN34_INTERNAL_f6543c3f_4_k_cu_1574f25d4cuda3std6ranges3__45__cpo4swapE[1];
.global .align 1 .b8 _ZN34_INTERNAL_f6543c3f_4_k_cu_1574f25d4cuda3std6ranges3__45__cpo9iter_moveE[1];
.global .align 1 .b8 _ZN34_INTERNAL_f6543c3f_4_k_cu_1574f25d4cuda3std6ranges3__45__cpo5beginE[1];
.global .align 1 .b8 _ZN34_INTERNAL_f6543c3f_4_k_cu_1574f25d4cuda3std6ranges3__45__cpo3endE[1];
.global .align 1 .b8 _ZN34_INTERNAL_f6543c3f_4_k_cu_1574f25d4cuda3std6ranges3__45__cpo6cbeginE[1];
.global .align 1 .b8 _ZN34_INTERNAL_f6543c3f_4_k_cu_1574f25d4cuda3std6ranges3__45__cpo4cendE[1];
.global .align 1 .b8 _ZN34_INTERNAL_f6543c3f_4_k_cu_1574f25d4cuda3std6ranges3__45__cpo7advanceE[1];
.global .align 1 .b8 _ZN34_INTERNAL_f6543c3f_4_k_cu_1574f25d4cuda3std6ranges3__45__cpo9iter_swapE[1];
.global .align 1 .b8 _ZN34_INTERNAL_f6543c3f_4_k_cu_1574f25d4cuda3std6ranges3__45__cpo4nextE[1];
.global .align 1 .b8 _ZN34_INTERNAL_f6543c3f_4_k_cu_1574f25d4cuda3std6ranges3__45__cpo4prevE[1];
.global .align 1 .b8 _ZN34_INTERNAL_f6543c3f_4_k_cu_1574f25d4cuda3std6ranges3__45__cpo4dataE[1];
.global .align 1 .b8 _ZN34_INTERNAL_f6543c3f_4_k_cu_1574f25d4cuda3std6ranges3__45__cpo5cdataE[1];
.global .align 1 .b8 _ZN34_INTERNAL_f6543c3f_4_k_cu_1574f25d4cuda3std6ranges3__45__cpo4sizeE[1];
.global .align 1 .b8 _ZN34_INTERNAL_f6543c3f_4_k_cu_1574f25d4cuda3std6ranges3__45__cpo5ssizeE[1];
.global .align 1 .b8 _ZN34_INTERNAL_f6543c3f_4_k_cu_1574f25d4cuda3std6ranges3__45__cpo8distanceE[1];
.global .align 1 .b8 _ZN34_INTERNAL_f6543c3f_4_k_cu_1574f25d6thrust24THRUST_300001_SM_1000_NS6system6detail10sequential3seqE[1];
.global .align 1 .b8 _ZN34_INTERNAL_f6543c3f_4_k_cu_1574f25d6thrust24THRUST_300001_SM_1000_NS12placeholders2_1E[1];
.global .align 1 .b8 _ZN34_INTERNAL_f6543c3f_4_k_cu_1574f25d6thrust24THRUST_300001_SM_1000_NS12placeholders2_2E[1];
.global .align 1 .b8 _ZN34_INTERNAL_f6543c3f_4_k_cu_1574f25d6thrust24THRUST_300001_SM_1000_NS12placeholders2_3E[1];
.global .align 1 .b8 _ZN34_INTERNAL_f6543c3f_4_k_cu_1574f25d6thrust24THRUST_300001_SM_1000_NS12placeholders2_4E[1];
.global .align 1 .b8 _ZN34_INTERNAL_f6543c3f_4_k_cu_1574f25d6thrust24THRUST_300001_SM_1000_NS12placeholders2_5E[1];
.global .align 1 .b8 _ZN34_INTERNAL_f6543c3f_4_k_cu_1574f25d6thrust24THRUST_300001_SM_1000_NS12placeholders2_6E[1];
.global .align 1 .b8 _ZN34_INTERNAL_f6543c3f_4_k_cu_1574f25d6thrust24THRUST_300001_SM_1000_NS12placeholders2_7E[1];
.global .align 1 .b8 _ZN34_INTERNAL_f6543c3f_4_k_cu_1574f25d6thrust24THRUST_300001_SM_1000_NS12placeholders2_8E[1];
.global .align 1 .b8 _ZN34_INTERNAL_f6543c3f_4_k_cu_1574f25d6thrust24THRUST_300001_SM_1000_NS12placeholders2_9E[1];
.global .align 1 .b8 _ZN34_INTERNAL_f6543c3f_4_k_cu_1574f25d6thrust24THRUST_300001_SM_1000_NS12placeholders3_10E[1];
.extern .shared .align 16 .b8 shared_memory[];

.visible .entry _Z16radix_sort_blockPjS_S_jS_jj(
	.param .u64 .ptr .align 1 _Z16radix_sort_blockPjS_S_jS_jj_param_0,
	.param .u64 .ptr .align 1 _Z16radix_sort_blockPjS_S_jS_jj_param_1,
	.param .u64 .ptr .align 1 _Z16radix_sort_blockPjS_S_jS_jj_param_2,
	.param .u32 _Z16radix_sort_blockPjS_S_jS_jj_param_3,
	.param .u64 .ptr .align 1 _Z16radix_sort_blockPjS_S_jS_jj_param_4,
	.param .u32 _Z16radix_sort_blockPjS_S_jS_jj_param_5,
	.param .u32 _Z16radix_sort_blockPjS_S_jS_jj_param_6
)
{
	.reg .pred 	%p<30>;
	.reg .b32 	%r<174>;
	.reg .b32 	%f<23>;
	.reg .b64 	%rd<16>;

	ld.param.u64 	%rd2, [_Z16radix_sort_blockPjS_S_jS_jj_param_0];
	ld.param.u64 	%rd3, [_Z16radix_sort_blockPjS_S_jS_jj_param_1];
	ld.param.u64 	%rd4, [_Z16radix_sort_blockPjS_S_jS_jj_param_2];
	ld.param.u32 	%r46, [_Z16radix_sort_blockPjS_S_jS_jj_param_3];
	ld.param.u64 	%rd5, [_Z16radix_sort_blockPjS_S_jS_jj_param_4];
	ld.param.u32 	%r47, [_Z16radix_sort_blockPjS_S_jS_jj_param_5];
	ld.param.u32 	%r48, [_Z16radix_sort_blockPjS_S_jS_jj_param_6];
	mov.u32 	%r1, %tid.x;
	mov.u32 	%r2, %ctaid.x;
	shl.b32 	%r49, %r2, 8;
	add.s32 	%r3, %r49, %r1;
	setp.ge.u32 	%p3, %r3, %r47;
	shl.b32 	%r50, %r1, 2;
	mov.u32 	%r51, shared_memory;
	add.s32 	%r4, %r51, %r50;
	@%p3 bra 	$L__BB0_2;
	cvta.to.global.u64 	%rd6, %rd5;
	mul.wide.u32 	%rd7, %r3, 4;
	add.s64 	%rd8, %rd6, %rd7;
	ld.global.u32 	%r53, [%rd8];
	st.shared.u32 	[%r4], %r53;
	bra.uni 	$L__BB0_3;
$L__BB0_2:
	mov.b32 	%r52, 0;
	st.shared.u32 	[%r4], %r52;
$L__BB0_3:
	shl.b32 	%r55, %r48, 2;
	add.s32 	%r5, %r51, %r55;
	add.s32 	%r6, %r5, %r55;
	add.s32 	%r7, %r6, %r55;
	bar.sync 	0;
	ld.shared.u32 	%r8, [%r4];
	shr.u32 	%r57, %r8, %r46;
	and.b32  	%r9, %r57, 15;
	add.s32 	%r10, %r5, %r50;
	cvt.rn.f32.u32 	%f1, %r48;
	setp.eq.s32 	%p4, %r48, 0;
	selp.f32 	%f2, 0fC1B80000, 0f00000000, %p4;
	mov.b32 	%r59, %f1;
	add.s32 	%r60, %r59, -1060439283;
	and.b32  	%r61, %r60, -8388608;
	sub.s32 	%r62, %r59, %r61;
	mov.b32 	%f3, %r62;
	cvt.rn.f32.s32 	%f4, %r61;
	fma.rn.f32 	%f5, %f4, 0f34000000, %f2;
	add.f32 	%f6, %f3, 0fBF800000;
	fma.rn.f32 	%f7, %f6, 0f3DC6B27F, 0fBE2C7F30;
	fma.rn.f32 	%f8, %f7, %f6, 0f3E2FCF2A;
	fma.rn.f32 	%f9, %f8, %f6, 0fBE374E43;
	fma.rn.f32 	%f10, %f9, %f6, 0f3E520BF4;
	fma.rn.f32 	%f11, %f10, %f6, 0fBE763C8B;
	fma.rn.f32 	%f12, %f11, %f6, 0f3E93BF99;
	fma.rn.f32 	%f13, %f12, %f6, 0fBEB8AA49;
	fma.rn.f32 	%f14, %f13, %f6, 0f3EF6384A;
	fma.rn.f32 	%f15, %f14, %f6, 0fBF38AA3B;
	mul.f32 	%f16, %f6, %f15;
	mul.f32 	%f17, %f6, %f16;
	fma.rn.f32 	%f18, %f6, 0f3FB8AA3B, %f17;
	add.f32 	%f19, %f5, %f18;
	setp.gt.u32 	%p5, %r59, 2139095039;
	fma.rn.f32 	%f20, %f1, 0f7F800000, 0f7F800000;
	selp.f32 	%f21, %f20, %f19, %p5;
	selp.f32 	%f22, 0fFF800000, %f21, %p4;
	cvt.rzi.u32.f32 	%r11, %f22;
	mov.u32 	%r12, %nctaid.x;
	add.s32 	%r13, %r6, %r50;
	and.b32  	%r14, %r11, 3;
	and.b32  	%r15, %r11, -4;
	neg.s32 	%r16, %r15;
	cvta.to.global.u64 	%rd1, %rd4;
	mov.b32 	%r163, 0;
$L__BB0_4:
	setp.ne.s32 	%p6, %r1, 0;
	mov.b32 	%r63, 0;
	st.shared.u32 	[%r10], %r63;
	@%p6 bra 	$L__BB0_6;
	mov.b32 	%r64, 0;
	st.shared.u32 	[%r6], %r64;
$L__BB0_6:
	setp.ge.u32 	%p8, %r3, %r47;
	bar.sync 	0;
	mov.pred 	%p29, 0;
	@%p8 bra 	$L__BB0_8;
	setp.eq.s32 	%p29, %r9, %r163;
	selp.u32 	%r65, 1, 0, %p29;
	st.shared.u32 	[%r10], %r65;
$L__BB0_8:
	setp.eq.s32 	%p9, %r11, 0;
	bar.sync 	0;
	@%p9 bra 	$L__BB0_37;
	setp.lt.u32 	%p10, %r11, 4;
	mov.b32 	%r170, 0;
	@%p10 bra 	$L__BB0_24;
	mov.b32 	%r164, 1;
	mov.u32 	%r165, %r16;
$L__BB0_11:
	add.s32 	%r20, %r164, -1;
	shr.u32 	%r68, %r1, %r20;
	setp.ne.s32 	%p11, %r68, 0;
	@%p11 bra 	$L__BB0_13;
	ld.shared.u32 	%r166, [%r10];
	bra.uni 	$L__BB0_14;
$L__BB0_13:
	ld.shared.u32 	%r69, [%r10];
	mov.b32 	%r70, -4;
	shl.b32 	%r71, %r70, %r20;
	add.s32 	%r72, %r10, %r71;
	ld.shared.u32 	%r73, [%r72];
	add.s32 	%r166, %r73, %r69;
$L__BB0_14:
	bar.sync 	0;
	st.shared.u32 	[%r10], %r166;
	bar.sync 	0;
	shr.u32 	%r74, %r1, %r164;
	setp.eq.s32 	%p12, %r74, 0;
	@%p12 bra 	$L__BB0_16;
	ld.shared.u32 	%r75, [%r10];
	mov.b32 	%r76, -8;
	shl.b32 	%r77, %r76, %r20;
	add.s32 	%r78, %r10, %r77;
	ld.shared.u32 	%r79, [%r78];
	add.s32 	%r167, %r79, %r75;
	bra.uni 	$L__BB0_17;
$L__BB0_16:
	ld.shared.u32 	%r167, [%r10];
$L__BB0_17:
	bar.sync 	0;
	st.shared.u32 	[%r10], %r167;
	bar.sync 	0;
	add.s32 	%r80, %r164, 1;
	shr.u32 	%r81, %r1, %r80;
	setp.eq.s32 	%p13, %r81, 0;
	@%p13 bra 	$L__BB0_19;
	ld.shared.u32 	%r82, [%r10];
	mov.b32 	%r83, -16;
	shl.b32 	%r84, %r83, %r20;
	add.s32 	%r85, %r10, %r84;
	ld.shared.u32 	%r86, [%r85];
	add.s32 	%r168, %r86, %r82;
	bra.uni 	$L__BB0_20;
$L__BB0_19:
	ld.shared.u32 	%r168, [%r10];
$L__BB0_20:
	bar.sync 	0;
	st.shared.u32 	[%r10], %r168;
	bar.sync 	0;
	add.s32 	%r87, %r164, 2;
	shr.u32 	%r88, %r1, %r87;
	setp.eq.s32 	%p14, %r88, 0;
	@%p14 bra 	$L__BB0_22;
	ld.shared.u32 	%r89, [%r10];
	mov.b32 	%r90, -32;
	shl.b32 	%r91, %r90, %r20;
	add.s32 	%r92, %r10, %r91;
	ld.shared.u32 	%r93, [%r92];
	add.s32 	%r169, %r93, %r89;
	bra.uni 	$L__BB0_23;
$L__BB0_22:
	ld.shared.u32 	%r169, [%r10];
$L__BB0_23:
	bar.sync 	0;
	st.shared.u32 	[%r10], %r169;
	bar.sync 	0;
	add.s32 	%r165, %r165, 4;
	add.s32 	%r164, %r164, 4;
	setp.ne.s32 	%p15, %r165, 0;
	mov.u32 	%r170, %r15;
	@%p15 bra 	$L__BB0_11;
$L__BB0_24:
	setp.eq.s32 	%p16, %r14, 0;
	@%p16 bra 	$L__BB0_37;
	shr.u32 	%r94, %r1, %r170;
	setp.eq.s32 	%p17, %r94, 0;
	@%p17 bra 	$L__BB0_27;
	ld.shared.u32 	%r95, [%r10];
	mov.b32 	%r96, -4;
	shl.b32 	%r97, %r96, %r170;
	add.s32 	%r98, %r10, %r97;
	ld.shared.u32 	%r99, [%r98];
	add.s32 	%r171, %r99, %r95;
	bra.uni 	$L__BB0_28;
$L__BB0_27:
	ld.shared.u32 	%r171, [%r10];
$L__BB0_28:
	setp.eq.s32 	%p18, %r14, 1;
	bar.sync 	0;
	st.shared.u32 	[%r10], %r171;
	bar.sync 	0;
	@%p18 bra 	$L__BB0_37;
	add.s32 	%r100, %r170, 1;
	shr.u32 	%r101, %r1, %r100;
	setp.eq.s32 	%p19, %r101, 0;
	@%p19 bra 	$L__BB0_31;
	ld.shared.u32 	%r102, [%r10];
	mov.b32 	%r103, -8;
	shl.b32 	%r104, %r103, %r170;
	add.s32 	%r105, %r10, %r104;
	ld.shared.u32 	%r106, [%r105];
	add.s32 	%r172, %r106, %r102;
	bra.uni 	$L__BB0_32;
$L__BB0_31:
	ld.shared.u32 	%r172, [%r10];
$L__BB0_32:
	setp.eq.s32 	%p20, %r14, 2;
	bar.sync 	0;
	st.shared.u32 	[%r10], %r172;
	bar.sync 	0;
	@%p20 bra 	$L__BB0_37;
	add.s32 	%r107, %r170, 2;
	shr.u32 	%r108, %r1, %r107;
	setp.eq.s32 	%p21, %r108, 0;
	@%p21 bra 	$L__BB0_35;
	ld.shared.u32 	%r109, [%r10];
	mov.b32 	%r110, -16;
	shl.b32 	%r111, %r110, %r170;
	add.s32 	%r112, %r10, %r111;
	ld.shared.u32 	%r113, [%r112];
	add.s32 	%r173, %r113, %r109;
	bra.uni 	$L__BB0_36;
$L__BB0_35:
	ld.shared.u32 	%r173, [%r10];
$L__BB0_36:
	bar.sync 	0;
	st.shared.u32 	[%r10], %r173;
	bar.sync 	0;
$L__BB0_37:
	setp.ne.s32 	%p22, %r1, 0;
	ld.shared.u32 	%r114, [%r10];
	bar.sync 	0;
	st.shared.u32 	[%r10+4], %r114;
	bar.sync 	0;
	@%p22 bra 	$L__BB0_39;
	mov.b32 	%r115, 0;
	st.shared.u32 	[%r5], %r115;
	ld.shared.u32 	%r116, [%r6];
	shl.b32 	%r117, %r163, 2;
	add.s32 	%r118, %r7, %r117;
	st.shared.u32 	[%r118+4], %r116;
	mad.lo.s32 	%r119, %r163, %r12, %r2;
	mul.wide.u32 	%rd9, %r119, 4;
	add.s64 	%rd10, %rd1, %rd9;
	st.global.u32 	[%rd10], %r116;
$L__BB0_39:
	setp.ge.u32 	%p23, %r3, %r47;
	bar.sync 	0;
	not.pred 	%p24, %p29;
	or.pred  	%p25, %p23, %p24;
	@%p25 bra 	$L__BB0_41;
	ld.shared.u32 	%r120, [%r10];
	st.shared.u32 	[%r13+4], %r120;
$L__BB0_41:
	bar.sync 	0;
	add.s32 	%r163, %r163, 1;
	setp.ne.s32 	%p26, %r163, 16;
	@%p26 bra 	$L__BB0_4;
	setp.ne.s32 	%p27, %r1, 0;
	@%p27 bra 	$L__BB0_44;
	mov.b32 	%r121, 0;
	st.shared.u32 	[%r7+68], %r121;
	ld.shared.u32 	%r122, [%r7+4];
	st.shared.u32 	[%r7+72], %r122;
	ld.shared.u32 	%r123, [%r7+8];
	add.s32 	%r124, %r123, %r122;
	st.shared.u32 	[%r7+76], %r124;
	ld.shared.u32 	%r125, [%r7+12];
	add.s32 	%r126, %r125, %r124;
	st.shared.u32 	[%r7+80], %r126;
	ld.shared.u32 	%r127, [%r7+16];
	add.s32 	%r128, %r127, %r126;
	st.shared.u32 	[%r7+84], %r128;
	ld.shared.u32 	%r129, [%r7+20];
	add.s32 	%r130, %r129, %r128;
	st.shared.u32 	[%r7+88], %r130;
	ld.shared.u32 	%r131, [%r7+24];
	add.s32 	%r132, %r131, %r130;
	st.shared.u32 	[%r7+92], %r132;
	ld.shared.u32 	%r133, [%r7+28];
	add.s32 	%r134, %r133, %r132;
	st.shared.u32 	[%r7+96], %r134;
	ld.shared.u32 	%r135, [%r7+32];
	add.s32 	%r136, %r135, %r134;
	st.shared.u32 	[%r7+100], %r136;
	ld.shared.u32 	%r137, [%r7+36];
	add.s32 	%r138, %r137, %r136;
	st.shared.u32 	[%r7+104], %r138;
	ld.shared.u32 	%r139, [%r7+40];
	add.s32 	%r140, %r139, %r138;
	st.shared.u32 	[%r7+108], %r140;
	ld.shared.u32 	%r141, [%r7+44];
	add.s32 	%r142, %r141, %r140;
	st.shared.u32 	[%r7+112], %r142;
	ld.shared.u32 	%r143, [%r7+48];
	add.s32 	%r144, %r143, %r142;
	st.shared.u32 	[%r7+116], %r144;
	ld.shared.u32 	%r145, [%r7+52];
	add.s32 	%r146, %r145, %r144;
	st.shared.u32 	[%r7+120], %r146;
	ld.shared.u32 	%r147, [%r7+56];
	add.s32 	%r148, %r147, %r146;
	st.shared.u32 	[%r7+124], %r148;
	ld.shared.u32 	%r149, [%r7+60];
	add.s32 	%r150, %r149, %r148;
	st.shared.u32 	[%r7+128], %r150;
$L__BB0_44:
	setp.ge.u32 	%p28, %r3, %r47;
	bar.sync 	0;
	@%p28 bra 	$L__BB0_46;
	ld.shared.u32 	%r151, [%r13+4];
	shl.b32 	%r152, %r9, 2;
	add.s32 	%r153, %r7, %r152;
	ld.shared.u32 	%r154, [%r153+68];
	add.s32 	%r155, %r154, %r151;
	bar.sync 	0;
	shl.b32 	%r156, %r155, 2;
	add.s32 	%r158, %r51, %r156;
	st.shared.u32 	[%r158], %r8;
	ld.shared.u32 	%r159, [%r13+4];
	add.s32 	%r160, %r6, %r156;
	st.shared.u32 	[%r160+4], %r159;
	bar.sync 	0;
	ld.shared.u32 	%r161, [%r4];
	cvta.to.global.u64 	%rd11, %rd2;
	mul.wide.u32 	%rd12, %r3, 4;
	add.s64 	%rd13, %rd11, %rd12;
	st.global.u32 	[%rd13], %r161;
	ld.shared.u32 	%r162, [%r13+4];
	cvta.to.global.u64 	%rd14, %rd3;
	add.s64 	%rd15, %rd14, %rd12;
	st.global.u32 	[%rd15], %r162;
$L__BB0_46:
	ret;

}
	// .globl	_Z13block_shufflePjS_S_S_jjj
.visible .entry _Z13block_shufflePjS_S_S_jjj(
	.param .u64 .ptr .align 1 _Z13block_shufflePjS_S_S_jjj_param_0,
	.param .u64 .ptr .align 1 _Z13block_shufflePjS_S_S_jjj_param_1,
	.param .u64 .ptr .align 1 _Z13block_shufflePjS_S_S_jjj_param_2,
	.param .u64 .ptr .align 1 _Z13block_shufflePjS_S_S_jjj_param_3,
	.param .u32 _Z13block_shufflePjS_S_S_jjj_param_4,
	.param .u32 _Z13block_shufflePjS_S_S_jjj_param_5,
	.param .u32 _Z13block_shufflePjS_S_S_jjj_param_6
)
{
	.reg .pred 	%p<2>;
	.reg .b32 	%r<15>;
	.reg .b64 	%rd<16>;

	ld.param.u64 	%rd1, [_Z13block_shufflePjS_S_S_jjj_param_0];
	ld.param.u64 	%rd2, [_Z13block_shufflePjS_S_S_jjj_param_1];
	ld.param.u64 	%rd3, [_Z13block_shufflePjS_S_S_jjj_param_2];
	ld.param.u64 	%rd4, [_Z13block_shufflePjS_S_S_jjj_param_3];
	ld.param.u32 	%r3, [_Z13block_shufflePjS_S_S_jjj_param_4];
	ld.param.u32 	%r4, [_Z13block_shufflePjS_S_S_jjj_param_5];
	ld.param.u32 	%r5, [_Z13block_shufflePjS_S_S_jjj_param_6];
	mov.u32 	%r6, %tid.x;
	mov.u32 	%r1, %ctaid.x;
	mad.lo.s32 	%r2, %r5, %r1, %r6;
	setp.ge.u32 	%p1, %r2, %r4;
	@%p1 bra 	$L__BB1_2;
	cvta.to.global.u64 	%rd5, %rd2;
	cvta.to.global.u64 	%rd6, %rd4;
	cvta.to.global.u64 	%rd7, %rd3;
	cvta.to.global.u64 	%rd8, %rd1;
	mul.wide.u32 	%rd9, %r2, 4;
	add.s64 	%rd10, %rd5, %rd9;
	ld.global.u32 	%r7, [%rd10];
	shr.u32 	%r8, %r7, %r3;
	and.b32  	%r9, %r8, 15;
	add.s64 	%rd11, %rd6, %rd9;
	ld.global.u32 	%r10, [%rd11];
	mov.u32 	%r11, %nctaid.x;
	mad.lo.s32 	%r12, %r9, %r11, %r1;
	mul.wide.u32 	%rd12, %r12, 4;
	add.s64 	%rd13, %rd7, %rd12;
	ld.global.u32 	%r13, [%rd13];
	add.s32 	%r14, %r13, %r10;
	bar.sync 	0;
	mul.wide.u32 	%rd14, %r14, 4;
	add.s64 	%rd15, %rd8, %rd14;
	st.global.u32 	[%rd15], %r7;
$L__BB1_2:
	ret;

}
	// .globl	_ZN3cub18CUB_300001_SM_10006detail11EmptyKernelIvEEvv
.visible .entry _ZN3cub18CUB_300001_SM_10006detail11EmptyKernelIvEEvv()
{


	ret;

}
	// .globl	_ZN3cub18CUB_300001_SM_10006detail4scan20DeviceScanInitKernelINS0_13ScanTileStateIjLb1EEEEEvT_i
.visible .entry _ZN3cub18CUB_300001_SM_10006detail4scan20DeviceScanInitKernelINS0_13ScanTileStateIjLb1EEEEEvT_i(
	.param .align 8 .b8 _ZN3cub18CUB_300001_SM_10006detail4scan20DeviceScanInitKernelINS0_13ScanTileStateIjLb1EEEEEvT_i_param_0[8],
	.param .u32 _ZN3cub18CUB_300001_SM_10006detail4scan20DeviceScanInitKernelINS0_13ScanTileStateIjLb1EEEEEvT_i_param_1
)
{
	.reg .pred 	%p<5>;
	.reg .b32 	%r<10>;
	.reg .b64 	%rd<7>;

	ld.param.u64 	%rd2, [_ZN3cub18CUB_300001_SM_10006detail4scan20DeviceScanInitKernelINS0_13ScanTileStateIjLb1EEEEEvT_i_param_0];
	ld.param.u32 	%r4, [_ZN3cub18CUB_300001_SM_10006detail4scan20DeviceScanInitKernelINS0_13ScanTileStateIjLb1EEEEEvT_i_param_1];
	cvta.to.global.u64 	%rd1, %rd2;
	mov.u32 	%r1, %ctaid.x;
	mov.u32 	%r5, %ntid.x;
	mov.u32 	%r2, %tid.x;
	mad.lo.s32 	%r3, %r1, %r5, %r2;
	setp.ge.s32 	%p1, %r3, %r4;
	@%p1 bra 	$L__BB3_2;
	mul.wide.s32 	%rd3, %r3, 8;
	add.s64 	%rd4, %rd1, %rd3;
	mov.b32 	%r6, 0;
	mov.b32 	%r7, 99;
	st.global.v2.u32 	[%rd4+256], {%r7, %r6};
$L__BB3_2:
	setp.ne.s32 	%p2, %r1, 0;
	setp.gt.u32 	%p3, %r2, 31;
	or.pred  	%p4, %p2, %p3;
	@%p4 bra 	$L__BB3_4;
	mul.wide.u32 	%rd5, %r2, 8;
	add.s64 	%rd6, %rd1, %rd5;
	mov.b32 	%r9, 0;
	st.global.v2.u32 	[%rd6], {%r9, %r9};
$L__BB3_4:
	ret;

}
	// .globl	_ZN3cub18CUB_300001_SM_10006detail4scan16DeviceScanKernelINS2_10policy_hubIjjjjN4cuda3std3__44plusIvEEE10Policy1000EPjSC_NS0_13ScanTileStateIjLb1EEES9_NS1_10InputValueIjSC_EEjjLb0EjEEvT0_T1_T2_iT3_T4_T5_
.visible .entry _ZN3cub18CUB_300001_SM_10006detail4scan16DeviceScanKernelINS2_10policy_hubIjjjjN4cuda3std3__44plusIvEEE10Policy1000EPjSC_NS0_13ScanTileStateIjLb1EEES9_NS1_10InputValueIjSC_EEjjLb0EjEEvT0_T1_T2_iT3_T4_T5_(
	.param .u64 .ptr .align 1 _ZN3cub18CUB_300001_SM_10006detail4scan16DeviceScanKernelINS2_10policy_hubIjjjjN4cuda3std3__44plusIvEEE10Policy1000EPjSC_NS0_13ScanTileStateIjLb1EEES9_NS1_10InputValueIjSC_EEjjLb0EjEEvT0_T1_T2_iT3_T4_T5__param_0,
	.param .u64 .ptr .align 1 _ZN3cub18CUB_300001_SM_10006detail4scan16DeviceScanKernelINS2_10policy_hubIjjjjN4cuda3std3__44plusIvEEE10Policy1000EPjSC_NS0_13ScanTileStateIjLb1EEES9_NS1_10InputValueIjSC_EEjjLb0EjEEvT0_T1_T2_iT3_T4_T5__param_1,
	.param .align 8 .b8 _ZN3cub18CUB_300001_SM_10006detail4scan16DeviceScanKernelINS2_10policy_hubIjjjjN4cuda3std3__44plusIvEEE10Policy1000EPjSC_NS0_13ScanTileStateIjLb1EEES9_NS1_10InputValueIjSC_EEjjLb0EjEEvT0_T1_T2_iT3_T4_T5__param_2[8],
	.param .u32 _ZN3cub18CUB_300001_SM_10006detail4scan16DeviceScanKernelINS2_10policy_hubIjjjjN4cuda3std3__44plusIvEEE10Policy1000EPjSC_NS0_13ScanTileStateIjLb1EEES9_NS1_10InputValueIjSC_EEjjLb0EjEEvT0_T1_T2_iT3_T4_T5__param_3,
	.param .align 1 .b8 _ZN3cub18CUB_300001_SM_10006detail4scan16DeviceScanKernelINS2_10policy_hubIjjjjN4cuda3std3__44plusIvEEE10Policy1000EPjSC_NS0_13ScanTileStateIjLb1EEES9_NS1_10InputValueIjSC_EEjjLb0EjEEvT0_T1_T2_iT3_T4_T5__param_4[1],
	.param .align 8 .b8 _ZN3cub18CUB_300001_SM_10006detail4scan16DeviceScanKernelINS2_10policy_hubIjjjjN4cuda3std3__44plusIvEEE10Policy1000EPjSC_NS0_13ScanTileStateIjLb1EEES9_NS1_10InputValueIjSC_EEjjLb0EjEEvT0_T1_T2_iT3_T4_T5__param_5[16],
	.param .u32 _ZN3cub18CUB_300001_SM_10006detail4scan16DeviceScanKernelINS2_10policy_hubIjjjjN4cuda3std3__44plusIvEEE10Policy1000EPjSC_NS0_13ScanTileStateIjLb1EEES9_NS1_10InputValueIjSC_EEjjLb0EjEEvT0_T1_T2_iT3_T4_T5__param_6
)
.maxntid 384
{
	.reg .pred 	%p<160>;
	.reg .b16 	%rs<3>;
	.reg .b32 	%r<1038>;
	.reg .b64 	%rd<61>;
	// demoted variable
	.shared .align 16 .b8 _ZZN3cub18CUB_300001_SM_10006detail4scan16DeviceScanKernelINS2_10policy_hubIjjjjN4cuda3std3__44plusIvEEE10Policy1000EPjSC_NS0_13ScanTileStateIjLb1EEES9_NS1_10InputValueIjSC_EEjjLb0EjEEvT0_T1_T2_iT3_T4_T5_E12temp_storage[33808];
	ld.param.u32 	%r241, [_ZN3cub18CUB_300001_SM_10006detail4scan16DeviceScanKernelINS2_10policy_hubIjjjjN4cuda3std3__44plusIvEEE10Policy1000EPjSC_NS0_13ScanTileStateIjLb1EEES9_NS1_10InputValueIjSC_EEjjLb0EjEEvT0_T1_T2_iT3_T4_T5__param_5];
	bfe.u32 	%r242, %r241, 0, 8;
	cvt.u16.u32 	%rs1, %r242;
	and.b16  	%rs2, %rs1, 255;
	ld.param.u64 	%rd14, [_ZN3cub18CUB_300001_SM_10006detail4scan16DeviceScanKernelINS2_10policy_hubIjjjjN4cuda3std3__44plusIvEEE10Policy1000EPjSC_NS0_13ScanTileStateIjLb1EEES9_NS1_10InputValueIjSC_EEjjLb0EjEEvT0_T1_T2_iT3_T4_T5__param_2];
	ld.param.u64 	%rd2, [_ZN3cub18CUB_300001_SM_10006detail4scan16DeviceScanKernelINS2_10policy_hubIjjjjN4cuda3std3__44plusIvEEE10Policy1000EPjSC_NS0_13ScanTileStateIjLb1EEES9_NS1_10InputValueIjSC_EEjjLb0EjEEvT0_T1_T2_iT3_T4_T5__param_5+8];
	ld.param.u64 	%rd15, [_ZN3cub18CUB_300001_SM_10006detail4scan16DeviceScanKernelINS2_10policy_hubIjjjjN4cuda3std3__44plusIvEEE10Policy1000EPjSC_NS0_13ScanTileStateIjLb1EEES9_NS1_10InputValueIjSC_EEjjLb0EjEEvT0_T1_T2_iT3_T4_T5__param_0];
	ld.param.u32 	%r240, [_ZN3cub18CUB_300001_SM_10006detail4scan16DeviceScanKernelINS2_10policy_hubIjjjjN4cuda3std3__44plusIvEEE10Policy1000EPjSC_NS0_13ScanTileStateIjLb1EEES9_NS1_10InputValueIjSC_EEjjLb0EjEEvT0_T1_T2_iT3_T4_T5__param_6];
	cvta.to.global.u64 	%rd1, %rd15;
	setp.eq.s16 	%p1, %rs2, 0;
	@%p1 bra 	$L__BB4_2;
	cvta.to.global.u64 	%rd16, %rd2;
	ld.global.u32 	%r985, [%rd16];
	bra.uni 	$L__BB4_3;
$L__BB4_2:
	cvt.u32.u64 	%r985, %rd2;
$L__BB4_3:
	ld.param.u32 	%r983, [_ZN3cub18CUB_300001_SM_10006detail4scan16DeviceScanKernelINS2_10policy_hubIjjjjN4cuda3std3__44plusIvEEE10Policy1000EPjSC_NS0_13ScanTileStateIjLb1EEES9_NS1_10InputValueIjSC_EEjjLb0EjEEvT0_T1_T2_iT3_T4_T5__param_3];
	mov.u32 	%r243, %ctaid.x;
	add.s32 	%r986, %r983, %r243;
	mul.lo.s32 	%r5, %r986, 8448;
	sub.s32 	%r6, %r240, %r5;
	setp.lt.u32 	%p2, %r6, 8449;
	@%p2 bra 	$L__BB4_29;
	cvt.u64.u32 	%rd40, %r5;
	mov.u32 	%r7, %tid.x;
	and.b32  	%r628, %r7, 31;
	and.b32  	%r629, %r7, 992;
	mul.lo.s32 	%r630, %r629, 22;
	or.b32  	%r631, %r630, %r628;
	cvt.u64.u32 	%rd41, %r631;
	add.s64 	%rd4, %rd41, %rd40;
	shl.b64 	%rd42, %rd4, 2;
	add.s64 	%rd43, %rd1, %rd42;
	ld.global.u32 	%r632, [%rd43];
	ld.global.u32 	%r633, [%rd43+128];
	ld.global.u32 	%r634, [%rd43+256];
	ld.global.u32 	%r635, [%rd43+384];
	ld.global.u32 	%r636, [%rd43+512];
	ld.global.u32 	%r637, [%rd43+640];
	ld.global.u32 	%r638, [%rd43+768];
	ld.global.u32 	%r639, [%rd43+896];
	ld.global.u32 	%r640, [%rd43+1024];
	ld.global.u32 	%r641, [%rd43+1152];
	ld.global.u32 	%r642, [%rd43+1280];
	ld.global.u32 	%r643, [%rd43+1408];
	ld.global.u32 	%r644, [%rd43+1536];
	ld.global.u32 	%r645, [%rd43+1664];
	ld.global.u32 	%r646, [%rd43+1792];
	ld.global.u32 	%r647, [%rd43+1920];
	ld.global.u32 	%r648, [%rd43+2048];
	ld.global.u32 	%r649, [%rd43+2176];
	ld.global.u32 	%r650, [%rd43+2304];
	ld.global.u32 	%r651, [%rd43+2432];
	ld.global.u32 	%r652, [%rd43+2560];
	ld.global.u32 	%r653, [%rd43+2688];
	// begin inline asm
	mov.u32 %r627, %laneid;
	// end inline asm
	shr.u32 	%r9, %r7, 5;
	mad.lo.s32 	%r654, %r9, 704, %r627;
	shl.b32 	%r655, %r654, 2;
	mov.u32 	%r656, _ZZN3cub18CUB_300001_SM_10006detail4scan16DeviceScanKernelINS2_10policy_hubIjjjjN4cuda3std3__44plusIvEEE10Policy1000EPjSC_NS0_13ScanTileStateIjLb1EEES9_NS1_10InputValueIjSC_EEjjLb0EjEEvT0_T1_T2_iT3_T4_T5_E12temp_storage;
	add.s32 	%r10, %r656, %r655;
	st.shared.u32 	[%r10], %r632;
	st.shared.u32 	[%r10+128], %r633;
	st.shared.u32 	[%r10+256], %r634;
	st.shared.u32 	[%r10+384], %r635;
	st.shared.u32 	[%r10+512], %r636;
	st.shared.u32 	[%r10+640], %r637;
	st.shared.u32 	[%r10+768], %r638;
	st.shared.u32 	[%r10+896], %r639;
	st.shared.u32 	[%r10+1024], %r640;
	st.shared.u32 	[%r10+1152], %r641;
	st.shared.u32 	[%r10+1280], %r642;
	st.shared.u32 	[%r10+1408], %r643;
	st.shared.u32 	[%r10+1536], %r644;
	st.shared.u32 	[%r10+1664], %r645;
	st.shared.u32 	[%r10+1792], %r646;
	st.shared.u32 	[%r10+1920], %r647;
	st.shared.u32 	[%r10+2048], %r648;
	st.shared.u32 	[%r10+2176], %r649;
	st.shared.u32 	[%r10+2304], %r650;
	st.shared.u32 	[%r10+2432], %r651;
	st.shared.u32 	[%r10+2560], %r652;
	st.shared.u32 	[%r10+2688], %r653;
	bar.warp.sync 	-1;
	mad.lo.s32 	%r11, %r627, 84, %r10;
	ld.shared.v2.u32 	{%r12, %r13}, [%r11];
	ld.shared.v2.u32 	{%r14, %r15}, [%r11+8];
	ld.shared.v2.u32 	{%r16, %r17}, [%r11+16];
	ld.shared.v2.u32 	{%r18, %r19}, [%r11+24];
	ld.shared.v2.u32 	{%r20, %r21}, [%r11+32];
	ld.shared.v2.u32 	{%r22, %r23}, [%r11+40];
	ld.shared.v2.u32 	{%r24, %r25}, [%r11+48];
	ld.shared.v2.u32 	{%r26, %r27}, [%r11+56];
	ld.shared.v2.u32 	{%r28, %r29}, [%r11+64];
	ld.shared.v2.u32 	{%r30, %r31}, [%r11+72];
	ld.shared.v2.u32 	{%r32, %r33}, [%r11+80];
	bar.sync 	0;
	setp.ne.s32 	%p104, %r986, 0;
	@%p104 bra 	$L__BB4_9;
	add.s32 	%r878, %r13, %r12;
	add.s32 	%r879, %r14, %r878;
	add.s32 	%r880, %r15, %r879;
	add.s32 	%r881, %r16, %r880;
	add.s32 	%r882, %r17, %r881;
	add.s32 	%r883, %r18, %r882;
	add.s32 	%r884, %r19, %r883;
	add.s32 	%r885, %r20, %r884;
	add.s32 	%r886, %r21, %r885;
	add.s32 	%r887, %r22, %r886;
	add.s32 	%r888, %r23, %r887;
	add.s32 	%r889, %r24, %r888;
	add.s32 	%r890, %r25, %r889;
	add.s32 	%r891, %r26, %r890;
	add.s32 	%r892, %r27, %r891;
	add.s32 	%r893, %r28, %r892;
	add.s32 	%r894, %r29, %r893;
	add.s32 	%r895, %r30, %r894;
	add.s32 	%r896, %r31, %r895;
	add.s32 	%r897, %r32, %r896;
	add.s32 	%r852, %r33, %r897;
	mov.b32 	%r850, 1;
	mov.b32 	%r875, 0;
	mov.b32 	%r877, -1;
	// begin inline asm
	{  .reg .u32 r0;  .reg .pred p;  shfl.sync.up.b32 r0|p, %r852, %r850, %r875, %r877;  @p add.u32 r0, r0, %r852;  mov.u32 %r848, r0;}
	// end inline asm
	mov.b32 	%r856, 2;
	// begin inline asm
	{  .reg .u32 r0;  .reg .pred p;  shfl.sync.up.b32 r0|p, %r848, %r856, %r875, %r877;  @p add.u32 r0, r0, %r848;  mov.u32 %r854, r0;}
	// end inline asm
	mov.b32 	%r862, 4;
	// begin inline asm
	{  .reg .u32 r0;  .reg .pred p;  shfl.sync.up.b32 r0|p, %r854, %r862, %r875, %r877;  @p add.u32 r0, r0, %r854;  mov.u32 %r860, r0;}
	// end inline asm
	mov.b32 	%r868, 8;
	// begin inline asm
	{  .reg .u32 r0;  .reg .pred p;  shfl.sync.up.b32 r0|p, %r860, %r868, %r875, %r877;  @p add.u32 r0, r0, %r860;  mov.u32 %r866, r0;}
	// end inline asm
	mov.b32 	%r874, 16;
	// begin inline asm
	{  .reg .u32 r0;  .reg .pred p;  shfl.sync.up.b32 r0|p, %r866, %r874, %r875, %r877;  @p add.u32 r0, r0, %r866;  mov.u32 %r872, r0;}
	// end inline asm
	setp.ne.s32 	%p146, %r627, 31;
	@%p146 bra 	$L__BB4_7;
	shl.b32 	%r898, %r9, 2;
	add.s32 	%r900, %r656, %r898;
	st.shared.u32 	[%r900+16], %r872;
$L__BB4_7:
	bar.sync 	0;
	ld.shared.v4.u32 	{%r901, %r902, %r903, %r904}, [_ZZN3cub18CUB_300001_SM_10006detail4scan16DeviceScanKernelINS2_10policy_hubIjjjjN4cuda3std3__44plusIvEEE10Policy1000EPjSC_NS0_13ScanTileStateIjLb1EEES9_NS1_10InputValueIjSC_EEjjLb0EjEEvT0_T1_T2_iT3_T4_T5_E12temp_storage+16];
	add.s32 	%r905, %r902, %r901;
	setp.eq.s32 	%p147, %r9, 2;
	selp.b32 	%r906, %r905, %r901, %p147;
	add.s32 	%r907, %r905, %r903;
	setp.eq.s32 	%p148, %r9, 3;
	selp.b32 	%r908, %r907, %r906, %p148;
	add.s32 	%r909, %r907, %r904;
	setp.eq.s32 	%p149, %r9, 4;
	selp.b32 	%r910, %r909, %r908, %p149;
	ld.shared.v4.u32 	{%r911, %r912, %r913, %r914}, [_ZZN3cub18CUB_300001_SM_10006detail4scan16DeviceScanKernelINS2_10policy_hubIjjjjN4cuda3std3__44plusIvEEE10Policy1000EPjSC_NS0_13ScanTileStateIjLb1EEES9_NS1_10InputValueIjSC_EEjjLb0EjEEvT0_T1_T2_iT3_T4_T5_E12temp_storage+32];
	add.s32 	%r915, %r909, %r911;
	setp.eq.s32 	%p150, %r9, 5;
	selp.b32 	%r916, %r915, %r910, %p150;
	add.s32 	%r917, %r915, %r912;
	setp.eq.s32 	%p151, %r9, 6;
	selp.b32 	%r918, %r917, %r916, %p151;
	add.s32 	%r919, %r917, %r913;
	setp.eq.s32 	%p152, %r9, 7;
	selp.b32 	%r920, %r919, %r918, %p152;
	add.s32 	%r921, %r919, %r914;
	setp.eq.s32 	%p153, %r9, 8;
	selp.b32 	%r922, %r921, %r920, %p153;
	ld.shared.v4.u32 	{%r923, %r924, %r925, %r926}, [_ZZN3cub18CUB_300001_SM_10006detail4scan16DeviceScanKernelINS2_10policy_hubIjjjjN4cuda3std3__44plusIvEEE10Policy1000EPjSC_NS0_13ScanTileStateIjLb1EEES9_NS1_10InputValueIjSC_EEjjLb0EjEEvT0_T1_T2_iT3_T4_T5_E12temp_storage+48];
	add.s32 	%r927, %r921, %r923;
	setp.eq.s32 	%p154, %r9, 9;
	selp.b32 	%r928, %r927, %r922, %p154;
	add.s32 	%r929, %r927, %r924;
	setp.eq.s32 	%p155, %r9, 10;
	selp.b32 	%r930, %r929, %r928, %p155;
	add.s32 	%r931, %r929, %r925;
	setp.eq.s32 	%p156, %r9, 11;
	selp.b32 	%r932, %r931, %r930, %p156;
	setp.lt.u32 	%p157, %r7, 32;
	selp.b32 	%r933, 0, %r932, %p157;
	setp.eq.s32 	%p158, %r627, 0;
	sub.s32 	%r934, %r872, %r852;
	selp.b32 	%r935, 0, %r934, %p158;
	add.s32 	%r936, %r935, %r985;
	add.s32 	%r1000, %r936, %r933;
	add.s32 	%r937, %r926, %r985;
	add.s32 	%r37, %r937, %r931;
	setp.ne.s32 	%p159, %r7, 0;
	@%p159 bra 	$L__BB4_28;
	add.s64 	%rd55, %rd14, 256;
	mov.b32 	%r938, 101;
	// begin inline asm
	st.relaxed.gpu.v2.u32 [%rd55], {%r938, %r37};
	// end inline asm
	bra.uni 	$L__BB4_28;
$L__BB4_9:
	add.s32 	%r687, %r13, %r12;
	add.s32 	%r688, %r14, %r687;
	add.s32 	%r689, %r15, %r688;
	add.s32 	%r690, %r16, %r689;
	add.s32 	%r691, %r17, %r690;
	add.s32 	%r692, %r18, %r691;
	add.s32 	%r693, %r19, %r692;
	add.s32 	%r694, %r20, %r693;
	add.s32 	%r695, %r21, %r694;
	add.s32 	%r696, %r22, %r695;
	add.s32 	%r697, %r23, %r696;
	add.s32 	%r698, %r24, %r697;
	add.s32 	%r699, %r25, %r698;
	add.s32 	%r700, %r26, %r699;
	add.s32 	%r701, %r27, %r700;
	add.s32 	%r702, %r28, %r701;
	add.s32 	%r703, %r29, %r702;
	add.s32 	%r704, %r30, %r703;
	add.s32 	%r705, %r31, %r704;
	add.s32 	%r706, %r32, %r705;
	add.s32 	%r661, %r33, %r706;
	mov.b32 	%r659, 1;
	mov.b32 	%r684, 0;
	mov.b32 	%r686, -1;
	// begin inline asm
	{  .reg .u32 r0;  .reg .pred p;  shfl.sync.up.b32 r0|p, %r661, %r659, %r684, %r686;  @p add.u32 r0, r0, %r661;  mov.u32 %r657, r0;}
	// end inline asm
	mov.b32 	%r665, 2;
	// begin inline asm
	{  .reg .u32 r0;  .reg .pred p;  shfl.sync.up.b32 r0|p, %r657, %r665, %r684, %r686;  @p add.u32 r0, r0, %r657;  mov.u32 %r663, r0;}
	// end inline asm
	mov.b32 	%r671, 4;
	// begin inline asm
	{  .reg .u32 r0;  .reg .pred p;  shfl.sync.up.b32 r0|p, %r663, %r671, %r684, %r686;  @p add.u32 r0, r0, %r663;  mov.u32 %r669, r0;}
	// end inline asm
	mov.b32 	%r677, 8;
	// begin inline asm
	{  .reg .u32 r0;  .reg .pred p;  shfl.sync.up.b32 r0|p, %r669, %r677, %r684, %r686;  @p add.u32 r0, r0, %r669;  mov.u32 %r675, r0;}
	// end inline asm
	mov.b32 	%r683, 16;
	// begin inline asm
	{  .reg .u32 r0;  .reg .pred p;  shfl.sync.up.b32 r0|p, %r675, %r683, %r684, %r686;  @p add.u32 r0, r0, %r675;  mov.u32 %r681, r0;}
	// end inline asm
	setp.ne.s32 	%p105, %r627, 31;
	@%p105 bra 	$L__BB4_11;
	shl.b32 	%r707, %r9, 2;
	add.s32 	%r709, %r656, %r707;
	st.shared.u32 	[%r709+16], %r681;
$L__BB4_11:
	sub.s32 	%r710, %r681, %r661;
	bar.sync 	0;
	ld.shared.v4.u32 	{%r711, %r712, %r713, %r714}, [_ZZN3cub18CUB_300001_SM_10006detail4scan16DeviceScanKernelINS2_10policy_hubIjjjjN4cuda3std3__44plusIvEEE10Policy1000EPjSC_NS0_13ScanTileStateIjLb1EEES9_NS1_10InputValueIjSC_EEjjLb0EjEEvT0_T1_T2_iT3_T4_T5_E12temp_storage+16];
	add.s32 	%r715, %r712, %r711;
	setp.eq.s32 	%p106, %r9, 2;
	selp.b32 	%r716, %r715, %r711, %p106;
	add.s32 	%r717, %r715, %r713;
	setp.eq.s32 	%p107, %r9, 3;
	selp.b32 	%r718, %r717, %r716, %p107;
	add.s32 	%r719, %r717, %r714;
	setp.eq.s32 	%p108, %r9, 4;
	selp.b32 	%r720, %r719, %r718, %p108;
	ld.shared.v4.u32 	{%r721, %r722, %r723, %r724}, [_ZZN3cub18CUB_300001_SM_10006detail4scan16DeviceScanKernelINS2_10policy_hubIjjjjN4cuda3std3__44plusIvEEE10Policy1000EPjSC_NS0_13ScanTileStateIjLb1EEES9_NS1_10InputValueIjSC_EEjjLb0EjEEvT0_T1_T2_iT3_T4_T5_E12temp_storage+32];
	add.s32 	%r725, %r719, %r721;
	setp.eq.s32 	%p109, %r9, 5;
	selp.b32 	%r726, %r725, %r720, %p109;
	add.s32 	%r727, %r725, %r722;
	setp.eq.s32 	%p110, %r9, 6;
	selp.b32 	%r728, %r727, %r726, %p110;
	add.s32 	%r729, %r727, %r723;
	setp.eq.s32 	%p111, %r9, 7;
	selp.b32 	%r730, %r729, %r728, %p111;
	add.s32 	%r731, %r729, %r724;
	setp.eq.s32 	%p112, %r9, 8;
	selp.b32 	%r732, %r731, %r730, %p112;
	ld.shared.v4.u32 	{%r733, %r734, %r735, %r736}, [_ZZN3cub18CUB_300001_SM_10006detail4scan16DeviceScanKernelINS2_10policy_hubIjjjjN4cuda3std3__44plusIvEEE10Policy1000EPjSC_NS0_13ScanTileStateIjLb1EEES9_NS1_10InputValueIjSC_EEjjLb0EjEEvT0_T1_T2_iT3_T4_T5_E12temp_storage+48];
	add.s32 	%r737, %r731, %r733;
	setp.eq.s32 	%p113, %r9, 9;
	selp.b32 	%r738, %r737, %r732, %p113;
	add.s32 	%r739, %r737, %r734;
	setp.eq.s32 	%p114, %r9, 10;
	selp.b32 	%r740, %r739, %r738, %p114;
	add.s32 	%r741, %r739, %r735;
	setp.eq.s32 	%p115, %r9, 11;
	selp.b32 	%r742, %r741, %r740, %p115;
	add.s32 	%r40, %r741, %r736;
	setp.gt.u32 	%p116, %r7, 31;
	setp.lt.u32 	%p117, %r7, 32;
	setp.eq.s32 	%p118, %r627, 0;
	selp.b32 	%r743, 0, %r710, %p118;
	add.s32 	%r999, %r742, %r743;
	selp.b32 	%r42, %r710, %r999, %p117;
	@%p116 bra 	$L__BB4_27;
	setp.ne.s32 	%p119, %r7, 0;
	mul.wide.s32 	%rd44, %r986, 8;
	add.s64 	%rd5, %rd14, %rd44;
	@%p119 bra 	$L__BB4_14;
	st.shared.u32 	[_ZZN3cub18CUB_300001_SM_10006detail4scan16DeviceScanKernelINS2_10policy_hubIjjjjN4cuda3std3__44plusIvEEE10Policy1000EPjSC_NS0_13ScanTileStateIjLb1EEES9_NS1_10InputValueIjSC_EEjjLb0EjEEvT0_T1_T2_iT3_T4_T5_E12temp_storage+12], %r40;
	add.s64 	%rd45, %rd5, 256;
	mov.b32 	%r744, 100;
	// begin inline asm
	st.relaxed.gpu.v2.u32 [%rd45], {%r744, %r40};
	// end inline asm
$L__BB4_14:
	not.b32 	%r750, %r7;
	add.s32 	%r994, %r986, %r750;
	mov.b32 	%r746, 830;
	// begin inline asm
	nanosleep.u32 %r746;
	// end inline asm
	mul.wide.s32 	%rd47, %r994, 8;
	add.s64 	%rd48, %rd14, %rd47;
	add.s64 	%rd46, %rd48, 256;
	// begin inline asm
	ld.relaxed.gpu.v2.u32 {%r996, %r988}, [%rd46];
	// end inline asm
	mov.b32 	%r989, 952;
$L__BB4_15:
	setp.eq.s32 	%p120, %r996, 99;
	mov.b32 	%r751, -1;
	vote.sync.any.pred 	%p121, %p120, %r751;
	not.pred 	%p122, %p121;
	@%p122 bra 	$L__BB4_17;
	mul.lo.s32 	%r846, %r986, 16807;
	and.b32  	%r986, %r846, 2147483647;
	add.s32 	%r847, %r989, 1;
	rem.u32 	%r843, %r986, %r847;
	// begin inline asm
	nanosleep.u32 %r843;
	// end inline asm
	shr.u32 	%r989, %r989, 1;
	// begin inline asm
	ld.relaxed.gpu.v2.u32 {%r996, %r988}, [%rd46];
	// end inline asm
	bra.uni 	$L__BB4_15;
$L__BB4_17:
	setp.eq.s32 	%p123, %r996, 101;
	mov.b32 	%r778, -1;
	vote.sync.ballot.b32 	%r780, %p123, %r778;
	// begin inline asm
	mov.u32 %r753, %lanemask_ge;
	// end inline asm
	and.b32  	%r781, %r780, %r753;
	or.b32  	%r782, %r781, -2147483648;
	add.s32 	%r783, %r782, -1;
	not.b32 	%r784, %r782;
	and.b32  	%r785, %r784, %r783;
	popc.b32 	%r757, %r785;
	mov.b32 	%r756, 1;
	// begin inline asm
	shfl.sync.down.b32 %r754, %r988, %r756, %r757, %r778;
	// end inline asm
	setp.lt.s32 	%p125, %r627, %r757;
	selp.b32 	%r786, %r754, 0, %p125;
	add.s32 	%r760, %r786, %r988;
	mov.b32 	%r761, 2;
	// begin inline asm
	shfl.sync.down.b32 %r759, %r760, %r761, %r757, %r778;
	// end inline asm
	add.s32 	%r57, %r627, 2;
	setp.gt.s32 	%p126, %r57, %r757;
	selp.b32 	%r787, 0, %r759, %p126;
	add.s32 	%r765, %r760, %r787;
	mov.b32 	%r766, 4;
	// begin inline asm
	shfl.sync.down.b32 %r764, %r765, %r766, %r757, %r778;
	// end inline asm
	add.s32 	%r58, %r627, 4;
	setp.gt.s32 	%p127, %r58, %r757;
	selp.b32 	%r788, 0, %r764, %p127;
	add.s32 	%r770, %r765, %r788;
	mov.b32 	%r771, 8;
	// begin inline asm
	shfl.sync.down.b32 %r769, %r770, %r771, %r757, %r778;
	// end inline asm
	add.s32 	%r59, %r627, 8;
	setp.gt.s32 	%p128, %r59, %r757;
	selp.b32 	%r789, 0, %r769, %p128;
	add.s32 	%r775, %r770, %r789;
	mov.b32 	%r776, 16;
	// begin inline asm
	shfl.sync.down.b32 %r774, %r775, %r776, %r757, %r778;
	// end inline asm
	add.s32 	%r60, %r627, 16;
	setp.gt.s32 	%p129, %r60, %r757;
	selp.b32 	%r790, 0, %r774, %p129;
	add.s32 	%r993, %r775, %r790;
	add.s64 	%rd7, %rd14, 256;
	mov.b32 	%r990, 952;
$L__BB4_18:
	setp.ne.s32 	%p130, %r996, 101;
	mov.b32 	%r791, -1;
	vote.sync.all.pred 	%p131, %p130, %r791;
	not.pred 	%p132, %p131;
	@%p132 bra 	$L__BB4_23;
	shr.u32 	%r990, %r990, 1;
	mul.wide.s32 	%rd51, %r994, 8;
	add.s64 	%rd52, %rd7, %rd51;
	add.s64 	%rd50, %rd52, -256;
	// begin inline asm
	ld.relaxed.gpu.v2.u32 {%r996, %r997}, [%rd50];
	// end inline asm
	mov.u32 	%r998, %r990;
$L__BB4_20:
	setp.eq.s32 	%p136, %r996, 99;
	mov.b32 	%r799, -1;
	vote.sync.any.pred 	%p137, %p136, %r799;
	not.pred 	%p138, %p137;
	@%p138 bra 	$L__BB4_22;
	mul.lo.s32 	%r841, %r986, 16807;
	and.b32  	%r986, %r841, 2147483647;
	add.s32 	%r842, %r998, 1;
	rem.u32 	%r838, %r986, %r842;
	// begin inline asm
	nanosleep.u32 %r838;
	// end inline asm
	shr.u32 	%r998, %r998, 1;
	// begin inline asm
	ld.relaxed.gpu.v2.u32 {%r996, %r997}, [%rd50];
	// end inline asm
	bra.uni 	$L__BB4_20;
$L__BB4_22:
	setp.eq.s32 	%p139, %r996, 101;
	mov.b32 	%r825, -1;
	vote.sync.ballot.b32 	%r826, %p139, %r825;
	and.b32  	%r827, %r826, %r753;
	or.b32  	%r828, %r827, -2147483648;
	add.s32 	%r829, %r828, -1;
	not.b32 	%r830, %r828;
	and.b32  	%r831, %r830, %r829;
	popc.b32 	%r804, %r831;
	mov.b32 	%r803, 1;
	// begin inline asm
	shfl.sync.down.b32 %r801, %r997, %r803, %r804, %r825;
	// end inline asm
	setp.lt.s32 	%p141, %r627, %r804;
	selp.b32 	%r832, %r801, 0, %p141;
	add.s32 	%r807, %r832, %r997;
	mov.b32 	%r808, 2;
	// begin inline asm
	shfl.sync.down.b32 %r806, %r807, %r808, %r804, %r825;
	// end inline asm
	setp.gt.s32 	%p142, %r57, %r804;
	selp.b32 	%r833, 0, %r806, %p142;
	add.s32 	%r812, %r807, %r833;
	mov.b32 	%r813, 4;
	// begin inline asm
	shfl.sync.down.b32 %r811, %r812, %r813, %r804, %r825;
	// end inline asm
	setp.gt.s32 	%p143, %r58, %r804;
	selp.b32 	%r834, 0, %r811, %p143;
	add.s32 	%r817, %r812, %r834;
	mov.b32 	%r818, 8;
	// begin inline asm
	shfl.sync.down.b32 %r816, %r817, %r818, %r804, %r825;
	// end inline asm
	setp.gt.s32 	%p144, %r59, %r804;
	selp.b32 	%r835, 0, %r816, %p144;
	add.s32 	%r822, %r817, %r835;
	mov.b32 	%r823, 16;
	// begin inline asm
	shfl.sync.down.b32 %r821, %r822, %r823, %r804, %r825;
	// end inline asm
	setp.gt.s32 	%p145, %r60, %r804;
	selp.b32 	%r836, 0, %r821, %p145;
	add.s32 	%r837, %r836, %r993;
	add.s32 	%r993, %r837, %r822;
	add.s32 	%r994, %r994, -32;
	bra.uni 	$L__BB4_18;
$L__BB4_23:
	@%p119 bra 	$L__BB4_25;
	add.s32 	%r794, %r993, %r40;
	add.s64 	%rd49, %rd5, 256;
	mov.b32 	%r793, 101;
	// begin inline asm
	st.relaxed.gpu.v2.u32 [%rd49], {%r793, %r794};
	// end inline asm
	st.shared.u32 	[_ZZN3cub18CUB_300001_SM_10006detail4scan16DeviceScanKernelINS2_10policy_hubIjjjjN4cuda3std3__44plusIvEEE10Policy1000EPjSC_NS0_13ScanTileStateIjLb1EEES9_NS1_10InputValueIjSC_EEjjLb0EjEEvT0_T1_T2_iT3_T4_T5_E12temp_storage+4], %r993;
	st.shared.u32 	[_ZZN3cub18CUB_300001_SM_10006detail4scan16DeviceScanKernelINS2_10policy_hubIjjjjN4cuda3std3__44plusIvEEE10Policy1000EPjSC_NS0_13ScanTileStateIjLb1EEES9_NS1_10InputValueIjSC_EEjjLb0EjEEvT0_T1_T2_iT3_T4_T5_E12temp_storage+8], %r794;
$L__BB4_25:
	setp.ne.s32 	%p134, %r627, 0;
	mov.u32 	%r999, %r42;
	@%p134 bra 	$L__BB4_27;
	st.shared.u32 	[_ZZN3cub18CUB_300001_SM_10006detail4scan16DeviceScanKernelINS2_10policy_hubIjjjjN4cuda3std3__44plusIvEEE10Policy1000EPjSC_NS0_13ScanTileStateIjLb1EEES9_NS1_10InputValueIjSC_EEjjLb0EjEEvT0_T1_T2_iT3_T4_T5_E12temp_storage+76], %r993;
	mov.u32 	%r999, %r993;
$L__BB4_27:
	bar.sync 	0;
	setp.eq.s32 	%p135, %r7, 0;
	ld.shared.u32 	%r795, [_ZZN3cub18CUB_300001_SM_10006detail4scan16DeviceScanKernelINS2_10policy_hubIjjjjN4cuda3std3__44plusIvEEE10Policy1000EPjSC_NS0_13ScanTileStateIjLb1EEES9_NS1_10InputValueIjSC_EEjjLb0EjEEvT0_T1_T2_iT3_T4_T5_E12temp_storage+76];
	selp.b32 	%r796, 0, %r795, %p135;
	add.s32 	%r1000, %r796, %r999;
$L__BB4_28:
	ld.param.u64 	%rd60, [_ZN3cub18CUB_300001_SM_10006detail4scan16DeviceScanKernelINS2_10policy_hubIjjjjN4cuda3std3__44plusIvEEE10Policy1000EPjSC_NS0_13ScanTileStateIjLb1EEES9_NS1_10InputValueIjSC_EEjjLb0EjEEvT0_T1_T2_iT3_T4_T5__param_1];
	add.s32 	%r940, %r1000, %r12;
	add.s32 	%r941, %r13, %r940;
	add.s32 	%r942, %r14, %r941;
	add.s32 	%r943, %r15, %r942;
	add.s32 	%r944, %r16, %r943;
	add.s32 	%r945, %r17, %r944;
	add.s32 	%r946, %r18, %r945;
	add.s32 	%r947, %r19, %r946;
	add.s32 	%r948, %r20, %r947;
	add.s32 	%r949, %r21, %r948;
	add.s32 	%r950, %r22, %r949;
	add.s32 	%r951, %r23, %r950;
	add.s32 	%r952, %r24, %r951;
	add.s32 	%r953, %r25, %r952;
	add.s32 	%r954, %r26, %r953;
	add.s32 	%r955, %r27, %r954;
	add.s32 	%r956, %r28, %r955;
	add.s32 	%r957, %r29, %r956;
	add.s32 	%r958, %r30, %r957;
	add.s32 	%r959, %r31, %r958;
	add.s32 	%r960, %r32, %r959;
	bar.sync 	0;
	st.shared.v2.u32 	[%r11], {%r1000, %r940};
	st.shared.v2.u32 	[%r11+8], {%r941, %r942};
	st.shared.v2.u32 	[%r11+16], {%r943, %r944};
	st.shared.v2.u32 	[%r11+24], {%r945, %r946};
	st.shared.v2.u32 	[%r11+32], {%r947, %r948};
	st.shared.v2.u32 	[%r11+40], {%r949, %r950};
	st.shared.v2.u32 	[%r11+48], {%r951, %r952};
	st.shared.v2.u32 	[%r11+56], {%r953, %r954};
	st.shared.v2.u32 	[%r11+64], {%r955, %r956};
	st.shared.v2.u32 	[%r11+72], {%r957, %r958};
	st.shared.v2.u32 	[%r11+80], {%r959, %r960};
	bar.warp.sync 	-1;
	ld.shared.u32 	%r961, [%r10];
	ld.shared.u32 	%r962, [%r10+128];
	ld.shared.u32 	%r963, [%r10+256];
	ld.shared.u32 	%r964, [%r10+384];
	ld.shared.u32 	%r965, [%r10+512];
	ld.shared.u32 	%r966, [%r10+640];
	ld.shared.u32 	%r967, [%r10+768];
	ld.shared.u32 	%r968, [%r10+896];
	ld.shared.u32 	%r969, [%r10+1024];
	ld.shared.u32 	%r970, [%r10+1152];
	ld.shared.u32 	%r971, [%r10+1280];
	ld.shared.u32 	%r972, [%r10+1408];
	ld.shared.u32 	%r973, [%r10+1536];
	ld.shared.u32 	%r974, [%r10+1664];
	ld.shared.u32 	%r975, [%r10+1792];
	ld.shared.u32 	%r976, [%r10+1920];
	ld.shared.u32 	%r977, [%r10+2048];
	ld.shared.u32 	%r978, [%r10+2176];
	ld.shared.u32 	%r979, [%r10+2304];
	ld.shared.u32 	%r980, [%r10+2432];
	ld.shared.u32 	%r981, [%r10+2560];
	ld.shared.u32 	%r982, [%r10+2688];
	cvta.to.global.u64 	%rd56, %rd60;
	add.s64 	%rd58, %rd56, %rd42;
	st.global.u32 	[%rd58], %r961;
	st.global.u32 	[%rd58+128], %r962;
	st.global.u32 	[%rd58+256], %r963;
	st.global.u32 	[%rd58+384], %r964;
	st.global.u32 	[%rd58+512], %r965;
	st.global.u32 	[%rd58+640], %r966;
	st.global.u32 	[%rd58+768], %r967;
	st.global.u32 	[%rd58+896], %r968;
	st.global.u32 	[%rd58+1024], %r969;
	st.global.u32 	[%rd58+1152], %r970;
	st.global.u32 	[%rd58+1280], %r971;
	st.global.u32 	[%rd58+1408], %r972;
	st.global.u32 	[%rd58+1536], %r973;
	st.global.u32 	[%rd58+1664], %r974;
	st.global.u32 	[%rd58+1792], %r975;
	st.global.u32 	[%rd58+1920], %r976;
	st.global.u32 	[%rd58+2048], %r977;
	st.global.u32 	[%rd58+2176], %r978;
	st.global.u32 	[%rd58+2304], %r979;
	st.global.u32 	[%rd58+2432], %r980;
	st.global.u32 	[%rd58+2560], %r981;
	st.global.u32 	[%rd58+2688], %r982;
	bra.uni 	$L__BB4_143;
$L__BB4_29:
	setp.eq.s32 	%p3, %r6, 0;
	@%p3 bra 	$L__BB4_143;
	mul.wide.u32 	%rd17, %r5, 4;
	add.s64 	%rd18, %rd1, %rd17;
	mov.u32 	%r85, %tid.x;
	ld.global.u32 	%r1022, [%rd18];
	and.b32  	%r244, %r85, 31;
	and.b32  	%r245, %r85, 992;
	mul.lo.s32 	%r246, %r245, 22;
	or.b32  	%r87, %r246, %r244;
	setp.ge.u32 	%p4, %r87, %r6;
	shl.b32 	%r247, %r87, 2;
	cvt.u64.u32 	%rd19, %r247;
	add.s64 	%rd9, %rd18, %rd19;
	mov.u32 	%r1001, %r1022;
	@%p4 bra 	$L__BB4_32;
	ld.global.u32 	%r1001, [%rd9];
$L__BB4_32:
	add.s32 	%r90, %r87, 32;
	setp.ge.u32 	%p5, %r90, %r6;
	mov.u32 	%r1002, %r1022;
	@%p5 bra 	$L__BB4_34;
	ld.global.u32 	%r1002, [%rd9+128];
$L__BB4_34:
	add.s32 	%r93, %r87, 64;
	setp.ge.u32 	%p6, %r93, %r6;
	mov.u32 	%r1003, %r1022;
	@%p6 bra 	$L__BB4_36;
	ld.global.u32 	%r1003, [%rd9+256];
$L__BB4_36:
	add.s32 	%r96, %r87, 96;
	setp.ge.u32 	%p7, %r96, %r6;
	mov.u32 	%r1004, %r1022;
	@%p7 bra 	$L__BB4_38;
	ld.global.u32 	%r1004, [%rd9+384];
$L__BB4_38:
	add.s32 	%r248, %r87, 128;
	setp.ge.u32 	%p8, %r248, %r6;
	mov.u32 	%r1005, %r1022;
	@%p8 bra 	$L__BB4_40;
	ld.global.u32 	%r1005, [%rd9+512];
$L__BB4_40:
	add.s32 	%r249, %r87, 160;
	setp.ge.u32 	%p9, %r249, %r6;
	mov.u32 	%r1006, %r1022;
	@%p9 bra 	$L__BB4_42;
	ld.global.u32 	%r1006, [%rd9+640];
$L__BB4_42:
	add.s32 	%r103, %r87, 192;
	setp.ge.u32 	%p10, %r103, %r6;
	mov.u32 	%r1007, %r1022;
	@%p10 bra 	$L__BB4_44;
	ld.global.u32 	%r1007, [%rd9+768];
$L__BB4_44:
	add.s32 	%r250, %r87, 224;
	setp.ge.u32 	%p11, %r250, %r6;
	mov.u32 	%r1008, %r1022;
	@%p11 bra 	$L__BB4_46;
	ld.global.u32 	%r1008, [%rd9+896];
$L__BB4_46:
	add.s32 	%r108, %r87, 256;
	setp.ge.u32 	%p12, %r108, %r6;
	mov.u32 	%r1009, %r1022;
	@%p12 bra 	$L__BB4_48;
	ld.global.u32 	%r1009, [%rd9+1024];
$L__BB4_48:
	add.s32 	%r251, %r87, 288;
	setp.ge.u32 	%p13, %r251, %r6;
	mov.u32 	%r1010, %r1022;
	@%p13 bra 	$L__BB4_50;
	ld.global.u32 	%r1010, [%rd9+1152];
$L__BB4_50:
	add.s32 	%r113, %r87, 320;
	setp.ge.u32 	%p14, %r113, %r6;
	mov.u32 	%r1011, %r1022;
	@%p14 bra 	$L__BB4_52;
	ld.global.u32 	%r1011, [%rd9+1280];
$L__BB4_52:
	add.s32 	%r116, %r87, 352;
	setp.ge.u32 	%p15, %r116, %r6;
	mov.u32 	%r1012, %r1022;
	@%p15 bra 	$L__BB4_54;
	ld.global.u32 	%r1012, [%rd9+1408];
$L__BB4_54:
	add.s32 	%r119, %r87, 384;
	setp.ge.u32 	%p16, %r119, %r6;
	mov.u32 	%r1013, %r1022;
	@%p16 bra 	$L__BB4_56;
	ld.global.u32 	%r1013, [%rd9+1536];
$L__BB4_56:
	add.s32 	%r122, %r87, 416;
	setp.ge.u32 	%p17, %r122, %r6;
	mov.u32 	%r1014, %r1022;
	@%p17 bra 	$L__BB4_58;
	ld.global.u32 	%r1014, [%rd9+1664];
$L__BB4_58:
	add.s32 	%r252, %r87, 448;
	setp.ge.u32 	%p18, %r252, %r6;
	mov.u32 	%r1015, %r1022;
	@%p18 bra 	$L__BB4_60;
	ld.global.u32 	%r1015, [%rd9+1792];
$L__BB4_60:
	add.s32 	%r127, %r87, 480;
	setp.ge.u32 	%p19, %r127, %r6;
	mov.u32 	%r1016, %r1022;
	@%p19 bra 	$L__BB4_62;
	ld.global.u32 	%r1016, [%rd9+1920];
$L__BB4_62:
	add.s32 	%r253, %r87, 512;
	setp.ge.u32 	%p20, %r253, %r6;
	mov.u32 	%r1017, %r1022;
	@%p20 bra 	$L__BB4_64;
	ld.global.u32 	%r1017, [%rd9+2048];
$L__BB4_64:
	add.s32 	%r254, %r87, 544;
	setp.ge.u32 	%p21, %r254, %r6;
	mov.u32 	%r1018, %r1022;
	@%p21 bra 	$L__BB4_66;
	ld.global.u32 	%r1018, [%rd9+2176];
$L__BB4_66:
	add.s32 	%r134, %r87, 576;
	setp.ge.u32 	%p22, %r134, %r6;
	mov.u32 	%r1019, %r1022;
	@%p22 bra 	$L__BB4_68;
	ld.global.u32 	%r1019, [%rd9+2304];
$L__BB4_68:
	add.s32 	%r255, %r87, 608;
	setp.ge.u32 	%p23, %r255, %r6;
	mov.u32 	%r1020, %r1022;
	@%p23 bra 	$L__BB4_70;
	ld.global.u32 	%r1020, [%rd9+2432];
$L__BB4_70:
	add.s32 	%r256, %r87, 640;
	setp.ge.u32 	%p24, %r256, %r6;
	mov.u32 	%r1021, %r1022;
	@%p24 bra 	$L__BB4_72;
	ld.global.u32 	%r1021, [%rd9+2560];
$L__BB4_72:
	add.s32 	%r141, %r87, 672;
	setp.ge.u32 	%p25, %r141, %r6;
	@%p25 bra 	$L__BB4_74;
	ld.global.u32 	%r1022, [%rd9+2688];
$L__BB4_74:
	// begin inline asm
	mov.u32 %r257, %laneid;
	// end inline asm
	shr.u32 	%r145, %r85, 5;
	mad.lo.s32 	%r258, %r145, 704, %r257;
	shl.b32 	%r259, %r258, 2;
	mov.u32 	%r260, _ZZN3cub18CUB_300001_SM_10006detail4scan16DeviceScanKernelINS2_10policy_hubIjjjjN4cuda3std3__44plusIvEEE10Policy1000EPjSC_NS0_13ScanTileStateIjLb1EEES9_NS1_10InputValueIjSC_EEjjLb0EjEEvT0_T1_T2_iT3_T4_T5_E12temp_storage;
	add.s32 	%r146, %r260, %r259;
	st.shared.u32 	[%r146], %r1001;
	st.shared.u32 	[%r146+128], %r1002;
	st.shared.u32 	[%r146+256], %r1003;
	st.shared.u32 	[%r146+384], %r1004;
	st.shared.u32 	[%r146+512], %r1005;
	st.shared.u32 	[%r146+640], %r1006;
	st.shared.u32 	[%r146+768], %r1007;
	st.shared.u32 	[%r146+896], %r1008;
	st.shared.u32 	[%r146+1024], %r1009;
	st.shared.u32 	[%r146+1152], %r1010;
	st.shared.u32 	[%r146+1280], %r1011;
	st.shared.u32 	[%r146+1408], %r1012;
	st.shared.u32 	[%r146+1536], %r1013;
	st.shared.u32 	[%r146+1664], %r1014;
	st.shared.u32 	[%r146+1792], %r1015;
	st.shared.u32 	[%r146+1920], %r1016;
	st.shared.u32 	[%r146+2048], %r1017;
	st.shared.u32 	[%r146+2176], %r1018;
	st.shared.u32 	[%r146+2304], %r1019;
	st.shared.u32 	[%r146+2432], %r1020;
	st.shared.u32 	[%r146+2560], %r1021;
	st.shared.u32 	[%r146+2688], %r1022;
	bar.warp.sync 	-1;
	mad.lo.s32 	%r147, %r257, 84, %r146;
	ld.shared.v2.u32 	{%r148, %r149}, [%r147];
	ld.shared.v2.u32 	{%r150, %r151}, [%r147+8];
	ld.shared.v2.u32 	{%r152, %r153}, [%r147+16];
	ld.shared.v2.u32 	{%r154, %r155}, [%r147+24];
	ld.shared.v2.u32 	{%r156, %r157}, [%r147+32];
	ld.shared.v2.u32 	{%r158, %r159}, [%r147+40];
	ld.shared.v2.u32 	{%r160, %r161}, [%r147+48];
	ld.shared.v2.u32 	{%r162, %r163}, [%r147+56];
	ld.shared.v2.u32 	{%r164, %r165}, [%r147+64];
	ld.shared.v2.u32 	{%r166, %r167}, [%r147+72];
	ld.shared.v2.u32 	{%r168, %r169}, [%r147+80];
	bar.sync 	0;
	setp.ne.s32 	%p26, %r986, 0;
	@%p26 bra 	$L__BB4_78;
	add.s32 	%r490, %r149, %r148;
	add.s32 	%r491, %r150, %r490;
	add.s32 	%r492, %r151, %r491;
	add.s32 	%r493, %r152, %r492;
	add.s32 	%r494, %r153, %r493;
	add.s32 	%r495, %r154, %r494;
	add.s32 	%r496, %r155, %r495;
	add.s32 	%r497, %r156, %r496;
	add.s32 	%r498, %r157, %r497;
	add.s32 	%r499, %r158, %r498;
	add.s32 	%r500, %r159, %r499;
	add.s32 	%r501, %r160, %r500;
	add.s32 	%r502, %r161, %r501;
	add.s32 	%r503, %r162, %r502;
	add.s32 	%r504, %r163, %r503;
	add.s32 	%r505, %r164, %r504;
	add.s32 	%r506, %r165, %r505;
	add.s32 	%r507, %r166, %r506;
	add.s32 	%r508, %r167, %r507;
	add.s32 	%r509, %r168, %r508;
	add.s32 	%r464, %r169, %r509;
	mov.b32 	%r462, 1;
	mov.b32 	%r487, 0;
	mov.b32 	%r489, -1;
	// begin inline asm
	{  .reg .u32 r0;  .reg .pred p;  shfl.sync.up.b32 r0|p, %r464, %r462, %r487, %r489;  @p add.u32 r0, r0, %r464;  mov.u32 %r460, r0;}
	// end inline asm
	mov.b32 	%r468, 2;
	// begin inline asm
	{  .reg .u32 r0;  .reg .pred p;  shfl.sync.up.b32 r0|p, %r460, %r468, %r487, %r489;  @p add.u32 r0, r0, %r460;  mov.u32 %r466, r0;}
	// end inline asm
	mov.b32 	%r474, 4;
	// begin inline asm
	{  .reg .u32 r0;  .reg .pred p;  shfl.sync.up.b32 r0|p, %r466, %r474, %r487, %r489;  @p add.u32 r0, r0, %r466;  mov.u32 %r472, r0;}
	// end inline asm
	mov.b32 	%r480, 8;
	// begin inline asm
	{  .reg .u32 r0;  .reg .pred p;  shfl.sync.up.b32 r0|p, %r472, %r480, %r487, %r489;  @p add.u32 r0, r0, %r472;  mov.u32 %r478, r0;}
	// end inline asm
	mov.b32 	%r486, 16;
	// begin inline asm
	{  .reg .u32 r0;  .reg .pred p;  shfl.sync.up.b32 r0|p, %r478, %r486, %r487, %r489;  @p add.u32 r0, r0, %r478;  mov.u32 %r484, r0;}
	// end inline asm
	setp.ne.s32 	%p68, %r257, 31;
	@%p68 bra 	$L__BB4_77;
	shl.b32 	%r510, %r145, 2;
	mov.u32 	%r511, _ZZN3cub18CUB_300001_SM_10006detail4scan16DeviceScanKernelINS2_10policy_hubIjjjjN4cuda3std3__44plusIvEEE10Policy1000EPjSC_NS0_13ScanTileStateIjLb1EEES9_NS1_10InputValueIjSC_EEjjLb0EjEEvT0_T1_T2_iT3_T4_T5_E12temp_storage;
	add.s32 	%r512, %r511, %r510;
	st.shared.u32 	[%r512+16], %r484;
$L__BB4_77:
	bar.sync 	0;
	ld.shared.v4.u32 	{%r513, %r514, %r515, %r516}, [_ZZN3cub18CUB_300001_SM_10006detail4scan16DeviceScanKernelINS2_10policy_hubIjjjjN4cuda3std3__44plusIvEEE10Policy1000EPjSC_NS0_13ScanTileStateIjLb1EEES9_NS1_10InputValueIjSC_EEjjLb0EjEEvT0_T1_T2_iT3_T4_T5_E12temp_storage+16];
	add.s32 	%r517, %r514, %r513;
	setp.eq.s32 	%p69, %r145, 2;
	selp.b32 	%r518, %r517, %r513, %p69;
	add.s32 	%r519, %r517, %r515;
	setp.eq.s32 	%p70, %r145, 3;
	selp.b32 	%r520, %r519, %r518, %p70;
	add.s32 	%r521, %r519, %r516;
	setp.eq.s32 	%p71, %r145, 4;
	selp.b32 	%r522, %r521, %r520, %p71;
	ld.shared.v4.u32 	{%r523, %r524, %r525, %r526}, [_ZZN3cub18CUB_300001_SM_10006detail4scan16DeviceScanKernelINS2_10policy_hubIjjjjN4cuda3std3__44plusIvEEE10Policy1000EPjSC_NS0_13ScanTileStateIjLb1EEES9_NS1_10InputValueIjSC_EEjjLb0EjEEvT0_T1_T2_iT3_T4_T5_E12temp_storage+32];
	add.s32 	%r527, %r521, %r523;
	setp.eq.s32 	%p72, %r145, 5;
	selp.b32 	%r528, %r527, %r522, %p72;
	add.s32 	%r529, %r527, %r524;
	setp.eq.s32 	%p73, %r145, 6;
	selp.b32 	%r530, %r529, %r528, %p73;
	add.s32 	%r531, %r529, %r525;
	setp.eq.s32 	%p74, %r145, 7;
	selp.b32 	%r532, %r531, %r530, %p74;
	add.s32 	%r533, %r531, %r526;
	setp.eq.s32 	%p75, %r145, 8;
	selp.b32 	%r534, %r533, %r532, %p75;
	.pragma "used_bytes_mask 4095";
	ld.shared.v4.u32 	{%r535, %r536, %r537, %r538}, [_ZZN3cub18CUB_300001_SM_10006detail4scan16DeviceScanKernelINS2_10policy_hubIjjjjN4cuda3std3__44plusIvEEE10Policy1000EPjSC_NS0_13ScanTileStateIjLb1EEES9_NS1_10InputValueIjSC_EEjjLb0EjEEvT0_T1_T2_iT3_T4_T5_E12temp_storage+48];
	add.s32 	%r539, %r533, %r535;
	setp.eq.s32 	%p76, %r145, 9;
	selp.b32 	%r540, %r539, %r534, %p76;
	add.s32 	%r541, %r539, %r536;
	setp.eq.s32 	%p77, %r145, 10;
	selp.b32 	%r542, %r541, %r540, %p77;
	add.s32 	%r543, %r541, %r537;
	setp.eq.s32 	%p78, %r145, 11;
	selp.b32 	%r544, %r543, %r542, %p78;
	setp.lt.u32 	%p79, %r85, 32;
	selp.b32 	%r545, 0, %r544, %p79;
	setp.eq.s32 	%p80, %r257, 0;
	sub.s32 	%r546, %r484, %r464;
	selp.b32 	%r547, 0, %r546, %p80;
	add.s32 	%r548, %r547, %r985;
	add.s32 	%r1037, %r548, %r545;
	bra.uni 	$L__BB4_97;
$L__BB4_78:
	add.s32 	%r291, %r149, %r148;
	add.s32 	%r292, %r150, %r291;
	add.s32 	%r293, %r151, %r292;
	add.s32 	%r294, %r152, %r293;
	add.s32 	%r295, %r153, %r294;
	add.s32 	%r296, %r154, %r295;
	add.s32 	%r297, %r155, %r296;
	add.s32 	%r298, %r156, %r297;
	add.s32 	%r299, %r157, %r298;
	add.s32 	%r300, %r158, %r299;
	add.s32 	%r301, %r159, %r300;
	add.s32 	%r302, %r160, %r301;
	add.s32 	%r303, %r161, %r302;
	add.s32 	%r304, %r162, %r303;
	add.s32 	%r305, %r163, %r304;
	add.s32 	%r306, %r164, %r305;
	add.s32 	%r307, %r165, %r306;
	add.s32 	%r308, %r166, %r307;
	add.s32 	%r309, %r167, %r308;
	add.s32 	%r310, %r168, %r309;
	add.s32 	%r265, %r169, %r310;
	mov.b32 	%r263, 1;
	mov.b32 	%r288, 0;
	mov.b32 	%r290, -1;
	// begin inline asm
	{  .reg .u32 r0;  .reg .pred p;  shfl.sync.up.b32 r0|p, %r265, %r263, %r288, %r290;  @p add.u32 r0, r0, %r265;  mov.u32 %r261, r0;}
	// end inline asm
	mov.b32 	%r269, 2;
	// begin inline asm
	{  .reg .u32 r0;  .reg .pred p;  shfl.sync.up.b32 r0|p, %r261, %r269, %r288, %r290;  @p add.u32 r0, r0, %r261;  mov.u32 %r267, r0;}
	// end inline asm
	mov.b32 	%r275, 4;
	// begin inline asm
	{  .reg .u32 r0;  .reg .pred p;  shfl.sync.up.b32 r0|p, %r267, %r275, %r288, %r290;  @p add.u32 r0, r0, %r267;  mov.u32 %r273, r0;}
	// end inline asm
	mov.b32 	%r281, 8;
	// begin inline asm
	{  .reg .u32 r0;  .reg .pred p;  shfl.sync.up.b32 r0|p, %r273, %r281, %r288, %r290;  @p add.u32 r0, r0, %r273;  mov.u32 %r279, r0;}
	// end inline asm
	mov.b32 	%r287, 16;
	// begin inline asm
	{  .reg .u32 r0;  .reg .pred p;  shfl.sync.up.b32 r0|p, %r279, %r287, %r288, %r290;  @p add.u32 r0, r0, %r279;  mov.u32 %r285, r0;}
	// end inline asm
	setp.ne.s32 	%p27, %r257, 31;
	@%p27 bra 	$L__BB4_80;
	shl.b32 	%r311, %r145, 2;
	mov.u32 	%r312, _ZZN3cub18CUB_300001_SM_10006detail4scan16DeviceScanKernelINS2_10policy_hubIjjjjN4cuda3std3__44plusIvEEE10Policy1000EPjSC_NS0_13ScanTileStateIjLb1EEES9_NS1_10InputValueIjSC_EEjjLb0EjEEvT0_T1_T2_iT3_T4_T5_E12temp_storage;
	add.s32 	%r313, %r312, %r311;
	st.shared.u32 	[%r313+16], %r285;
$L__BB4_80:
	sub.s32 	%r314, %r285, %r265;
	bar.sync 	0;
	ld.shared.v4.u32 	{%r315, %r316, %r317, %r318}, [_ZZN3cub18CUB_300001_SM_10006detail4scan16DeviceScanKernelINS2_10policy_hubIjjjjN4cuda3std3__44plusIvEEE10Policy1000EPjSC_NS0_13ScanTileStateIjLb1EEES9_NS1_10InputValueIjSC_EEjjLb0EjEEvT0_T1_T2_iT3_T4_T5_E12temp_storage+16];
	add.s32 	%r319, %r316, %r315;
	setp.eq.s32 	%p28, %r145, 2;
	selp.b32 	%r320, %r319, %r315, %p28;
	add.s32 	%r321, %r319, %r317;
	setp.eq.s32 	%p29, %r145, 3;
	selp.b32 	%r322, %r321, %r320, %p29;
	add.s32 	%r323, %r321, %r318;
	setp.eq.s32 	%p30, %r145, 4;
	selp.b32 	%r324, %r323, %r322, %p30;
	ld.shared.v4.u32 	{%r325, %r326, %r327, %r328}, [_ZZN3cub18CUB_300001_SM_10006detail4scan16DeviceScanKernelINS2_10policy_hubIjjjjN4cuda3std3__44plusIvEEE10Policy1000EPjSC_NS0_13ScanTileStateIjLb1EEES9_NS1_10InputValueIjSC_EEjjLb0EjEEvT0_T1_T2_iT3_T4_T5_E12temp_storage+32];
	add.s32 	%r329, %r323, %r325;
	setp.eq.s32 	%p31, %r145, 5;
	selp.b32 	%r330, %r329, %r324, %p31;
	add.s32 	%r331, %r329, %r326;
	setp.eq.s32 	%p32, %r145, 6;
	selp.b32 	%r332, %r331, %r330, %p32;
	add.s32 	%r333, %r331, %r327;
	setp.eq.s32 	%p33, %r145, 7;
	selp.b32 	%r334, %r333, %r332, %p33;
	add.s32 	%r335, %r333, %r328;
	setp.eq.s32 	%p34, %r145, 8;
	selp.b32 	%r336, %r335, %r334, %p34;
	ld.shared.v4.u32 	{%r337, %r338, %r339, %r340}, [_ZZN3cub18CUB_300001_SM_10006detail4scan16DeviceScanKernelINS2_10policy_hubIjjjjN4cuda3std3__44plusIvEEE10Policy1000EPjSC_NS0_13ScanTileStateIjLb1EEES9_NS1_10InputValueIjSC_EEjjLb0EjEEvT0_T1_T2_iT3_T4_T5_E12temp_storage+48];
	add.s32 	%r341, %r335, %r337;
	setp.eq.s32 	%p35, %r145, 9;
	selp.b32 	%r342, %r341, %r336, %p35;
	add.s32 	%r343, %r341, %r338;
	setp.eq.s32 	%p36, %r145, 10;
	selp.b32 	%r344, %r343, %r342, %p36;
	add.s32 	%r345, %r343, %r339;
	setp.eq.s32 	%p37, %r145, 11;
	selp.b32 	%r346, %r345, %r344, %p37;
	add.s32 	%r175, %r345, %r340;
	setp.gt.u32 	%p38, %r85, 31;
	setp.lt.u32 	%p39, %r85, 32;
	setp.eq.s32 	%p40, %r257, 0;
	selp.b32 	%r347, 0, %r314, %p40;
	add.s32 	%r1036, %r346, %r347;
	selp.b32 	%r177, %r314, %r1036, %p39;
	@%p38 bra 	$L__BB4_96;
	setp.ne.s32 	%p41, %r85, 0;
	mul.wide.s32 	%rd20, %r986, 8;
	add.s64 	%rd10, %rd14, %rd20;
	@%p41 bra 	$L__BB4_83;
	st.shared.u32 	[_ZZN3cub18CUB_300001_SM_10006detail4scan16DeviceScanKernelINS2_10policy_hubIjjjjN4cuda3std3__44plusIvEEE10Policy1000EPjSC_NS0_13ScanTileStateIjLb1EEES9_NS1_10InputValueIjSC_EEjjLb0EjEEvT0_T1_T2_iT3_T4_T5_E12temp_storage+12], %r175;
	add.s64 	%rd21, %rd10, 256;
	mov.b32 	%r348, 100;
	// begin inline asm
	st.relaxed.gpu.v2.u32 [%rd21], {%r348, %r175};
	// end inline asm
$L__BB4_83:
	not.b32 	%r354, %r85;
	add.s32 	%r1031, %r986, %r354;
	mov.b32 	%r350, 830;
	// begin inline asm
	nanosleep.u32 %r350;
	// end inline asm
	mul.wide.s32 	%rd23, %r1031, 8;
	add.s64 	%rd24, %rd14, %rd23;
	add.s64 	%rd22, %rd24, 256;
	// begin inline asm
	ld.relaxed.gpu.v2.u32 {%r1033, %r1025}, [%rd22];
	// end inline asm
	mov.b32 	%r1026, 952;
$L__BB4_84:
	setp.eq.s32 	%p42, %r1033, 99;
	mov.b32 	%r355, -1;
	vote.sync.any.pred 	%p43, %p42, %r355;
	not.pred 	%p44, %p43;
	@%p44 bra 	$L__BB4_86;
	mul.lo.s32 	%r458, %r986, 16807;
	and.b32  	%r986, %r458, 2147483647;
	add.s32 	%r459, %r1026, 1;
	rem.u32 	%r455, %r986, %r459;
	// begin inline asm
	nanosleep.u32 %r455;
	// end inline asm
	shr.u32 	%r1026, %r1026, 1;
	// begin inline asm
	ld.relaxed.gpu.v2.u32 {%r1033, %r1025}, [%rd22];
	// end inline asm
	bra.uni 	$L__BB4_84;
$L__BB4_86:
	setp.eq.s32 	%p45, %r1033, 101;
	mov.b32 	%r382, -1;
	vote.sync.ballot.b32 	%r384, %p45, %r382;
	// begin inline asm
	mov.u32 %r357, %lanemask_ge;
	// end inline asm
	and.b32  	%r385, %r384, %r357;
	or.b32  	%r386, %r385, -2147483648;
	add.s32 	%r387, %r386, -1;
	not.b32 	%r388, %r386;
	and.b32  	%r389, %r388, %r387;
	popc.b32 	%r361, %r389;
	mov.b32 	%r360, 1;
	// begin inline asm
	shfl.sync.down.b32 %r358, %r1025, %r360, %r361, %r382;
	// end inline asm
	setp.lt.s32 	%p47, %r257, %r361;
	selp.b32 	%r390, %r358, 0, %p47;
	add.s32 	%r364, %r390, %r1025;
	mov.b32 	%r365, 2;
	// begin inline asm
	shfl.sync.down.b32 %r363, %r364, %r365, %r361, %r382;
	// end inline asm
	add.s32 	%r391, %r257, 2;
	setp.gt.s32 	%p48, %r391, %r361;
	selp.b32 	%r392, 0, %r363, %p48;
	add.s32 	%r369, %r364, %r392;
	mov.b32 	%r370, 4;
	// begin inline asm
	shfl.sync.down.b32 %r368, %r369, %r370, %r361, %r382;
	// end inline asm
	add.s32 	%r393, %r257, 4;
	setp.gt.s32 	%p49, %r393, %r361;
	selp.b32 	%r394, 0, %r368, %p49;
	add.s32 	%r374, %r369, %r394;
	mov.b32 	%r375, 8;
	// begin inline asm
	shfl.sync.down.b32 %r373, %r374, %r375, %r361, %r382;
	// end inline asm
	add.s32 	%r395, %r257, 8;
	setp.gt.s32 	%p50, %r395, %r361;
	selp.b32 	%r396, 0, %r373, %p50;
	add.s32 	%r379, %r374, %r396;
	mov.b32 	%r380, 16;
	// begin inline asm
	shfl.sync.down.b32 %r378, %r379, %r380, %r361, %r382;
	// end inline asm
	add.s32 	%r397, %r257, 16;
	setp.gt.s32 	%p51, %r397, %r361;
	selp.b32 	%r398, 0, %r378, %p51;
	add.s32 	%r1029, %r379, %r398;
	add.s64 	%rd11, %rd14, 256;
	mov.b32 	%r1027, 952;
$L__BB4_87:
	setp.ne.s32 	%p52, %r1033, 101;
	mov.b32 	%r399, -1;
	vote.sync.all.pred 	%p53, %p52, %r399;
	not.pred 	%p54, %p53;
	@%p54 bra 	$L__BB4_92;
	shr.u32 	%r1027, %r1027, 1;
	mul.wide.s32 	%rd27, %r1031, 8;
	add.s64 	%rd28, %rd11, %rd27;
	add.s64 	%rd26, %rd28, -256;
	// begin inline asm
	ld.relaxed.gpu.v2.u32 {%r1033, %r1034}, [%rd26];
	// end inline asm
	mov.u32 	%r1035, %r1027;
$L__BB4_89:
	setp.eq.s32 	%p58, %r1033, 99;
	mov.b32 	%r407, -1;
	vote.sync.any.pred 	%p59, %p58, %r407;
	not.pred 	%p60, %p59;
	@%p60 bra 	$L__BB4_91;
	mul.lo.s32 	%r453, %r986, 16807;
	and.b32  	%r986, %r453, 2147483647;
	add.s32 	%r454, %r1035, 1;
	rem.u32 	%r450, %r986, %r454;
	// begin inline asm
	nanosleep.u32 %r450;
	// end inline asm
	shr.u32 	%r1035, %r1035, 1;
	// begin inline asm
	ld.relaxed.gpu.v2.u32 {%r1033, %r1034}, [%rd26];
	// end inline asm
	bra.uni 	$L__BB4_89;
$L__BB4_91:
	setp.eq.s32 	%p61, %r1033, 101;
	mov.b32 	%r433, -1;
	vote.sync.ballot.b32 	%r434, %p61, %r433;
	and.b32  	%r435, %r434, %r357;
	or.b32  	%r436, %r435, -2147483648;
	add.s32 	%r437, %r436, -1;
	not.b32 	%r438, %r436;
	and.b32  	%r439, %r438, %r437;
	popc.b32 	%r412, %r439;
	mov.b32 	%r411, 1;
	// begin inline asm
	shfl.sync.down.b32 %r409, %r1034, %r411, %r412, %r433;
	// end inline asm
	setp.lt.s32 	%p63, %r257, %r412;
	selp.b32 	%r440, %r409, 0, %p63;
	add.s32 	%r415, %r440, %r1034;
	mov.b32 	%r416, 2;
	// begin inline asm
	shfl.sync.down.b32 %r414, %r415, %r416, %r412, %r433;
	// end inline asm
	add.s32 	%r441, %r257, 2;
	setp.gt.s32 	%p64, %r441, %r412;
	selp.b32 	%r442, 0, %r414, %p64;
	add.s32 	%r420, %r415, %r442;
	mov.b32 	%r421, 4;
	// begin inline asm
	shfl.sync.down.b32 %r419, %r420, %r421, %r412, %r433;
	// end inline asm
	add.s32 	%r443, %r257, 4;
	setp.gt.s32 	%p65, %r443, %r412;
	selp.b32 	%r444, 0, %r419, %p65;
	add.s32 	%r425, %r420, %r444;
	mov.b32 	%r426, 8;
	// begin inline asm
	shfl.sync.down.b32 %r424, %r425, %r426, %r412, %r433;
	// end inline asm
	add.s32 	%r445, %r257, 8;
	setp.gt.s32 	%p66, %r445, %r412;
	selp.b32 	%r446, 0, %r424, %p66;
	add.s32 	%r430, %r425, %r446;
	mov.b32 	%r431, 16;
	// begin inline asm
	shfl.sync.down.b32 %r429, %r430, %r431, %r412, %r433;
	// end inline asm
	add.s32 	%r447, %r257, 16;
	setp.gt.s32 	%p67, %r447, %r412;
	selp.b32 	%r448, 0, %r429, %p67;
	add.s32 	%r449, %r448, %r1029;
	add.s32 	%r1029, %r449, %r430;
	add.s32 	%r1031, %r1031, -32;
	bra.uni 	$L__BB4_87;
$L__BB4_92:
	@%p41 bra 	$L__BB4_94;
	add.s32 	%r402, %r1029, %r175;
	add.s64 	%rd25, %rd10, 256;
	mov.b32 	%r401, 101;
	// begin inline asm
	st.relaxed.gpu.v2.u32 [%rd25], {%r401, %r402};
	// end inline asm
	st.shared.u32 	[_ZZN3cub18CUB_300001_SM_10006detail4scan16DeviceScanKernelINS2_10policy_hubIjjjjN4cuda3std3__44plusIvEEE10Policy1000EPjSC_NS0_13ScanTileStateIjLb1EEES9_NS1_10InputValueIjSC_EEjjLb0EjEEvT0_T1_T2_iT3_T4_T5_E12temp_storage+4], %r1029;
	st.shared.u32 	[_ZZN3cub18CUB_300001_SM_10006detail4scan16DeviceScanKernelINS2_10policy_hubIjjjjN4cuda3std3__44plusIvEEE10Policy1000EPjSC_NS0_13ScanTileStateIjLb1EEES9_NS1_10InputValueIjSC_EEjjLb0EjEEvT0_T1_T2_iT3_T4_T5_E12temp_storage+8], %r402;
$L__BB4_94:
	setp.ne.s32 	%p56, %r257, 0;
	mov.u32 	%r1036, %r177;
	@%p56 bra 	$L__BB4_96;
	st.shared.u32 	[_ZZN3cub18CUB_300001_SM_10006detail4scan16DeviceScanKernelINS2_10policy_hubIjjjjN4cuda3std3__44plusIvEEE10Policy1000EPjSC_NS0_13ScanTileStateIjLb1EEES9_NS1_10InputValueIjSC_EEjjLb0EjEEvT0_T1_T2_iT3_T4_T5_E12temp_storage+76], %r1029;
	mov.u32 	%r1036, %r1029;
$L__BB4_96:
	bar.sync 	0;
	setp.eq.s32 	%p57, %r85, 0;
	ld.shared.u32 	%r403, [_ZZN3cub18CUB_300001_SM_10006detail4scan16DeviceScanKernelINS2_10policy_hubIjjjjN4cuda3std3__44plusIvEEE10Policy1000EPjSC_NS0_13ScanTileStateIjLb1EEES9_NS1_10InputValueIjSC_EEjjLb0EjEEvT0_T1_T2_iT3_T4_T5_E12temp_storage+76];
	selp.b32 	%r404, 0, %r403, %p57;
	add.s32 	%r1037, %r404, %r1036;
$L__BB4_97:
	add.s32 	%r549, %r1037, %r148;
	add.s32 	%r550, %r149, %r549;
	add.s32 	%r551, %r150, %r550;
	add.s32 	%r552, %r151, %r551;
	add.s32 	%r553, %r152, %r552;
	add.s32 	%r554, %r153, %r553;
	add.s32 	%r555, %r154, %r554;
	add.s32 	%r556, %r155, %r555;
	add.s32 	%r557, %r156, %r556;
	add.s32 	%r558, %r157, %r557;
	add.s32 	%r559, %r158, %r558;
	add.s32 	%r560, %r159, %r559;
	add.s32 	%r561, %r160, %r560;
	add.s32 	%r562, %r161, %r561;
	add.s32 	%r563, %r162, %r562;
	add.s32 	%r564, %r163, %r563;
	add.s32 	%r565, %r164, %r564;
	add.s32 	%r566, %r165, %r565;
	add.s32 	%r567, %r166, %r566;
	add.s32 	%r568, %r167, %r567;
	add.s32 	%r569, %r168, %r568;
	bar.sync 	0;
	st.shared.v2.u32 	[%r147], {%r1037, %r549};
	st.shared.v2.u32 	[%r147+8], {%r550, %r551};
	st.shared.v2.u32 	[%r147+16], {%r552, %r553};
	st.shared.v2.u32 	[%r147+24], {%r554, %r555};
	st.shared.v2.u32 	[%r147+32], {%r556, %r557};
	st.shared.v2.u32 	[%r147+40], {%r558, %r559};
	st.shared.v2.u32 	[%r147+48], {%r560, %r561};
	st.shared.v2.u32 	[%r147+56], {%r562, %r563};
	st.shared.v2.u32 	[%r147+64], {%r564, %r565};
	st.shared.v2.u32 	[%r147+72], {%r566, %r567};
	st.shared.v2.u32 	[%r147+80], {%r568, %r569};
	bar.warp.sync 	-1;
	ld.shared.u32 	%r216, [%r146];
	ld.shared.u32 	%r217, [%r146+128];
	ld.shared.u32 	%r218, [%r146+256];
	ld.shared.u32 	%r219, [%r146+384];
	ld.shared.u32 	%r220, [%r146+512];
	ld.shared.u32 	%r221, [%r146+640];
	ld.shared.u32 	%r222, [%r146+768];
	ld.shared.u32 	%r223, [%r146+896];
	ld.shared.u32 	%r224, [%r146+1024];
	ld.shared.u32 	%r225, [%r146+1152];
	ld.shared.u32 	%r226, [%r146+1280];
	ld.shared.u32 	%r227, [%r146+1408];
	ld.shared.u32 	%r228, [%r146+1536];
	ld.shared.u32 	%r229, [%r146+1664];
	ld.shared.u32 	%r230, [%r146+1792];
	ld.shared.u32 	%r231, [%r146+1920];
	ld.shared.u32 	%r232, [%r146+2048];
	ld.shared.u32 	%r233, [%r146+2176];
	ld.shared.u32 	%r234, [%r146+2304];
	ld.shared.u32 	%r235, [%r146+2432];
	ld.shared.u32 	%r236, [%r146+2560];
	ld.shared.u32 	%r237, [%r146+2688];
	setp.ne.s32 	%p81, %r85, 0;
	@%p81 bra 	$L__BB4_99;
	st.volatile.shared.u32 	[_ZZN3cub18CUB_300001_SM_10006detail4scan16DeviceScanKernelINS2_10policy_hubIjjjjN4cuda3std3__44plusIvEEE10Policy1000EPjSC_NS0_13ScanTileStateIjLb1EEES9_NS1_10InputValueIjSC_EEjjLb0EjEEvT0_T1_T2_iT3_T4_T5_E12temp_storage+33792], %r6;
$L__BB4_99:
	ld.param.u32 	%r984, [_ZN3cub18CUB_300001_SM_10006detail4scan16DeviceScanKernelINS2_10policy_hubIjjjjN4cuda3std3__44plusIvEEE10Policy1000EPjSC_NS0_13ScanTileStateIjLb1EEES9_NS1_10InputValueIjSC_EEjjLb0EjEEvT0_T1_T2_iT3_T4_T5__param_3];
	ld.param.u64 	%rd59, [_ZN3cub18CUB_300001_SM_10006detail4scan16DeviceScanKernelINS2_10policy_hubIjjjjN4cuda3std3__44plusIvEEE10Policy1000EPjSC_NS0_13ScanTileStateIjLb1EEES9_NS1_10InputValueIjSC_EEjjLb0EjEEvT0_T1_T2_iT3_T4_T5__param_1];
	bar.sync 	0;
	ld.volatile.shared.u32 	%r238, [_ZZN3cub18CUB_300001_SM_10006detail4scan16DeviceScanKernelINS2_10policy_hubIjjjjN4cuda3std3__44plusIvEEE10Policy1000EPjSC_NS0_13ScanTileStateIjLb1EEES9_NS1_10InputValueIjSC_EEjjLb0EjEEvT0_T1_T2_iT3_T4_T5_E12temp_storage+33792];
	setp.ge.s32 	%p82, %r87, %r238;
	cvt.u64.u32 	%rd35, %r87;
	mov.u32 	%r570, %ctaid.x;
	add.s32 	%r571, %r984, %r570;
	mul.lo.s32 	%r572, %r571, 8448;
	cvt.u64.u32 	%rd36, %r572;
	add.s64 	%rd37, %rd35, %rd36;
	cvta.to.global.u64 	%rd38, %rd59;
	shl.b64 	%rd39, %rd37, 2;
	add.s64 	%rd12, %rd38, %rd39;
	@%p82 bra 	$L__BB4_101;
	st.global.u32 	[%rd12], %r216;
$L__BB4_101:
	setp.ge.s32 	%p83, %r90, %r238;
	@%p83 bra 	$L__BB4_103;
	st.global.u32 	[%rd12+128], %r217;
$L__BB4_103:
	setp.ge.s32 	%p84, %r93, %r238;
	@%p84 bra 	$L__BB4_105;
	st.global.u32 	[%rd12+256], %r218;
$L__BB4_105:
	setp.ge.s32 	%p85, %r96, %r238;
	@%p85 bra 	$L__BB4_107;
	st.global.u32 	[%rd12+384], %r219;
$L__BB4_107:
	mov.u32 	%r573, %tid.x;
	and.b32  	%r574, %r573, 992;
	mul.lo.s32 	%r575, %r574, 22;
	and.b32  	%r576, %r573, 31;
	or.b32  	%r577, %r575, %r576;
	add.s32 	%r578, %r577, 128;
	setp.ge.s32 	%p86, %r578, %r238;
	@%p86 bra 	$L__BB4_109;
	st.global.u32 	[%rd12+512], %r220;
$L__BB4_109:
	add.s32 	%r584, %r577, 160;
	setp.ge.s32 	%p87, %r584, %r238;
	@%p87 bra 	$L__BB4_111;
	st.global.u32 	[%rd12+640], %r221;
$L__BB4_111:
	setp.ge.s32 	%p88, %r103, %r238;
	@%p88 bra 	$L__BB4_113;
	st.global.u32 	[%rd12+768], %r222;
$L__BB4_113:
	add.s32 	%r590, %r577, 224;
	setp.ge.s32 	%p89, %r590, %r238;
	@%p89 bra 	$L__BB4_115;
	st.global.u32 	[%rd12+896], %r223;
$L__BB4_115:
	setp.ge.s32 	%p90, %r108, %r238;
	@%p90 bra 	$L__BB4_117;
	st.global.u32 	[%rd12+1024], %r224;
$L__BB4_117:
	add.s32 	%r596, %r577, 288;
	setp.ge.s32 	%p91, %r596, %r238;
	@%p91 bra 	$L__BB4_119;
	st.global.u32 	[%rd12+1152], %r225;
$L__BB4_119:
	setp.ge.s32 	%p92, %r113, %r238;
	@%p92 bra 	$L__BB4_121;
	st.global.u32 	[%rd12+1280], %r226;
$L__BB4_121:
	setp.ge.s32 	%p93, %r116, %r238;
	@%p93 bra 	$L__BB4_123;
	st.global.u32 	[%rd12+1408], %r227;
$L__BB4_123:
	setp.ge.s32 	%p94, %r119, %r238;
	@%p94 bra 	$L__BB4_125;
	st.global.u32 	[%rd12+1536], %r228;
$L__BB4_125:
	setp.ge.s32 	%p95, %r122, %r238;
	@%p95 bra 	$L__BB4_127;
	st.global.u32 	[%rd12+1664], %r229;
$L__BB4_127:
	add.s32 	%r602, %r577, 448;
	setp.ge.s32 	%p96, %r602, %r238;
	@%p96 bra 	$L__BB4_129;
	st.global.u32 	[%rd12+1792], %r230;
$L__BB4_129:
	setp.ge.s32 	%p97, %r127, %r238;
	@%p97 bra 	$L__BB4_131;
	st.global.u32 	[%rd12+1920], %r231;
$L__BB4_131:
	add.s32 	%r608, %r577, 512;
	setp.ge.s32 	%p98, %r608, %r238;
	@%p98 bra 	$L__BB4_133;
	st.global.u32 	[%rd12+2048], %r232;
$L__BB4_133:
	add.s32 	%r614, %r577, 544;
	setp.ge.s32 	%p99, %r614, %r238;
	@%p99 bra 	$L__BB4_135;
	st.global.u32 	[%rd12+2176], %r233;
$L__BB4_135:
	setp.ge.s32 	%p100, %r134, %r238;
	@%p100 bra 	$L__BB4_137;
	st.global.u32 	[%rd12+2304], %r234;
$L__BB4_137:
	add.s32 	%r620, %r577, 608;
	setp.ge.s32 	%p101, %r620, %r238;
	@%p101 bra 	$L__BB4_139;
	st.global.u32 	[%rd12+2432], %r235;
$L__BB4_139:
	add.s32 	%r626, %r577, 640;
	setp.ge.s32 	%p102, %r626, %r238;
	@%p102 bra 	$L__BB4_141;
	st.global.u32 	[%rd12+2560], %r236;
$L__BB4_141:
	setp.ge.s32 	%p103, %r141, %r238;
	@%p103 bra 	$L__BB4_143;
	st.global.u32 	[%rd12+2688], %r237;
$L__BB4_143:
	ret;

}


// ===== COMPILED SASS (sm_100) =====

	.target	sm_100

	.elftype	@"ET_EXEC"


//--------------------- .note.nv.tkinfo           --------------------------
	.section	.note.nv.tkinfo,"",@"SHT_NOTE"
	.sectionflags	@"SHF_NOTE_NV_TKINFO"
	.tkinfo
        /*0018*/ 	.word	0x00000002
        /*0030*/ 	.string	""
        /*0030*/ 	.string	"ptxas"
        /*0030*/ 	.string	"Cuda compilation tools, release 13.0, V13.0.88"
        /*0030*/ 	.string	"Build cuda_13.0.r13.0/compiler.36424714_0"
        /*0030*/ 	.string	"-arch sm_100 -m 64 "



//--------------------- .note.nv.cuinfo           --------------------------
	.section	.note.nv.cuinfo,"",@"SHT_NOTE"
	.sectionflags	@"SHF_NOTE_NV_CUINFO"
        /*0018*/ 	.short	0x0002
        /*001a*/ 	.short	0x0064
        /*001c*/ 	.short	0x0082
	.zero		2


//--------------------- .nv.info                  --------------------------
	.section	.nv.info,"",@"SHT_CUDA_INFO"
	.align	4


	//----- nvinfo : EIATTR_REGCOUNT
	.align		4
        /*0000*/ 	.byte	0x04, 0x2f
        /*0002*/ 	.short	(.L_41 - .L_40)
	.align		4
.L_40:
        /*0004*/ 	.word	index@(_Z16radix_sort_blockPjS_S_jS_jj)
        /*0008*/ 	.word	0x0000001c


	//----- nvinfo : EIATTR_FRAME_SIZE
	.align		4
.L_41:
        /*000c*/ 	.byte	0x04, 0x11
        /*000e*/ 	.short	(.L_43 - .L_42)
	.align		4
.L_42:
        /*0010*/ 	.word	index@(_Z16radix_sort_blockPjS_S_jS_jj)
        /*0014*/ 	.word	0x00000000


	//----- nvinfo : EIATTR_REGCOUNT
	.align		4
.L_43:
        /*0018*/ 	.byte	0x04, 0x2f
        /*001a*/ 	.short	(.L_45 - .L_44)
	.align		4
.L_44:
        /*001c*/ 	.word	index@(_Z13block_shufflePjS_S_S_jjj)
        /*0020*/ 	.word	0x00000010


	//----- nvinfo : EIATTR_FRAME_SIZE
	.align		4
.L_45:
        /*0024*/ 	.byte	0x04, 0x11
        /*0026*/ 	.short	(.L_47 - .L_46)
	.align		4
.L_46:
        /*0028*/ 	.word	index@(_Z13block_shufflePjS_S_S_jjj)
        /*002c*/ 	.word	0x00000000


	//----- nvinfo : EIATTR_REGCOUNT
	.align		4
.L_47:
        /*0030*/ 	.byte	0x04, 0x2f
        /*0032*/ 	.short	(.L_49 - .L_48)
	.align		4
.L_48:
        /*0034*/ 	.word	index@(_ZN3cub18CUB_300001_SM_10006detail11EmptyKernelIvEEvv)
        /*0038*/ 	.word	0x00000004


	//----- nvinfo : EIATTR_FRAME_SIZE
	.align		4
.L_49:
        /*003c*/ 	.byte	0x04, 0x11
        /*003e*/ 	.short	(.L_51 - .L_50)
	.align		4
.L_50:
        /*0040*/ 	.word	index@(_ZN3cub18CUB_300001_SM_10006detail11EmptyKernelIvEEvv)
        /*0044*/ 	.word	0x00000000


	//----- nvinfo : EIATTR_REGCOUNT
	.align		4
.L_51:
        /*0048*/ 	.byte	0x04, 0x2f
        /*004a*/ 	.short	(.L_53 - .L_52)
	.align		4
.L_52:
        /*004c*/ 	.word	index@(_ZN3cub18CUB_300001_SM_10006detail4scan20DeviceScanInitKernelINS0_13ScanTileStateIjLb1EEEEEvT_i)
        /*0050*/ 	.word	0x00000008


	//----- nvinfo : EIATTR_FRAME_SIZE
	.align		4
.L_53:
        /*0054*/ 	.byte	0x04, 0x11
        /*0056*/ 	.short	(.L_55 - .L_54)
	.align		4
.L_54:
        /*0058*/ 	.word	index@(_ZN3cub18CUB_300001_SM_10006detail4scan20DeviceScanInitKernelINS0_13ScanTileStateIjLb1EEEEEvT_i)
        /*005c*/ 	.word	0x00000000


	//----- nvinfo : EIATTR_REGCOUNT
	.align		4
.L_55:
        /*0060*/ 	.byte	0x04, 0x2f
        /*0062*/ 	.short	(.L_57 - .L_56)
	.align		4
.L_56:
        /*0064*/ 	.word	index@(_ZN3cub18CUB_300001_SM_10006detail4scan16DeviceScanKernelINS2_10policy_hubIjjjjN4cuda3std3__44plusIvEEE10Policy1000EPjSC_NS0_13ScanTileStateIjLb1EEES9_NS1_10InputValueIjSC_EEjjLb0EjEEvT0_T1_T2_iT3_T4_T5_)
        /*0068*/ 	.word	0x00000038


	//----- nvinfo : EIATTR_FRAME_SIZE
	.align		4
.L_57:
        /*006c*/ 	.byte	0x04, 0x11
        /*006e*/ 	.short	(.L_59 - .L_58)
	.align		4
.L_58:
        /*0070*/ 	.word	index@(_ZN3cub18CUB_300001_SM_10006detail4scan16DeviceScanKernelINS2_10policy_hubIjjjjN4cuda3std3__44plusIvEEE10Policy1000EPjSC_NS0_13ScanTileStateIjLb1EEES9_NS1_10InputValueIjSC_EEjjLb0EjEEvT0_T1_T2_iT3_T4_T5_)
        /*0074*/ 	.word	0x00000000


	//----- nvinfo : EIATTR_MIN_STACK_SIZE
	.align		4
.L_59:
        /*0078*/ 	.byte	0x04, 0x12
        /*007a*/ 	.short	(.L_61 - .L_60)
	.align		4
.L_60:
        /*007c*/ 	.word	index@(_ZN3cub18CUB_300001_SM_10006detail4scan16DeviceScanKernelINS2_10policy_hubIjjjjN4cuda3std3__44plusIvEEE10Policy1000EPjSC_NS0_13ScanTileStateIjLb1EEES9_NS1_10InputValueIjSC_EEjjLb0EjEEvT0_T1_T2_iT3_T4_T5_)
        /*0080*/ 	.word	0x00000000


	//----- nvinfo : EIATTR_MIN_STACK_SIZE
	.align		4
.L_61:
        /*0084*/ 	.byte	0x04, 0x12
        /*0086*/ 	.short	(.L_63 - .L_62)
	.align		4
.L_62:
        /*0088*/ 	.word	index@(_ZN3cub18CUB_300001_SM_10006detail4scan20DeviceScanInitKernelINS0_13ScanTileStateIjLb1EEEEEvT_i)
        /*008c*/ 	.word	0x00000000


	//----- nvinfo : EIATTR_MIN_STACK_SIZE
	.align		4
.L_63:
        /*0090*/ 	.byte	0x04, 0x12
        /*0092*/ 	.short	(.L_65 - .L_64)
	.align		4
.L_64:
        /*0094*/ 	.word	index@(_ZN3cub18CUB_300001_SM_10006detail11EmptyKernelIvEEvv)
        /*0098*/ 	.word	0x00000000


	//----- nvinfo : EIATTR_MIN_STACK_SIZE
	.align		4
.L_65:
        /*009c*/ 	.byte	0x04, 0x12
        /*009e*/ 	.short	(.L_67 - .L_66)
	.align		4
.L_66:
        /*00a0*/ 	.word	index@(_Z13block_shufflePjS_S_S_jjj)
        /*00a4*/ 	.word	0x00000000


	//----- nvinfo : EIATTR_MIN_STACK_SIZE
	.align		4
.L_67:
        /*00a8*/ 	.byte	0x04, 0x12
        /*00aa*/ 	.short	(.L_69 - .L_68)
	.align		4
.L_68:
        /*00ac*/ 	.word	index@(_Z16radix_sort_blockPjS_S_jS_jj)
        /*00b0*/ 	.word	0x00000000
.L_69:


//--------------------- .nv.compat                --------------------------
	.section	.nv.compat,"",@"SHT_CUDA_COMPAT_INFO"
	.align	4
        /*0000*/ 	.byte	0x02, 0x09, 0x00, 0x00, 0x02, 0x02, 0x01, 0x00, 0x02, 0x05, 0x05, 0x00, 0x03, 0x07, 0x01, 0x01
        /*0010*/ 	.byte	0x02, 0x03, 0x00, 0x00, 0x02, 0x06, 0x01, 0x00, 0x04, 0x0b, 0x08, 0x00, 0x09, 0x00, 0x00, 0x00
        /*0020*/ 	.byte	0x00, 0x00, 0x00, 0x00


//--------------------- .nv.info._ZN3cub18CUB_300001_SM_10006detail4scan16DeviceScanKernelINS2_10policy_hubIjjjjN4cuda3std3__44plusIvEEE10Policy1000EPjSC_NS0_13ScanTileStateIjLb1EEES9_NS1_10InputValueIjSC_EEjjLb0EjEEvT0_T1_T2_iT3_T4_T5_ --------------------------
	.section	.nv.info._ZN3cub18CUB_300001_SM_10006detail4scan16DeviceScanKernelINS2_10policy_hubIjjjjN4cuda3std3__44plusIvEEE10Policy1000EPjSC_NS0_13ScanTileStateIjLb1EEES9_NS1_10InputValueIjSC_EEjjLb0EjEEvT0_T1_T2_iT3_T4_T5_,"",@"SHT_CUDA_INFO"
	.sectionflags	@""
	.align	4


	//----- nvinfo : EIATTR_CUDA_API_VERSION
	.align		4
        /*0000*/ 	.byte	0x04, 0x37
        /*0002*/ 	.short	(.L_71 - .L_70)
.L_70:
        /*0004*/ 	.word	0x00000082


	//----- nvinfo : EIATTR_KPARAM_INFO
	.align		4
.L_71:
        /*0008*/ 	.byte	0x04, 0x17
        /*000a*/ 	.short	(.L_73 - .L_72)
.L_72:
        /*000c*/ 	.word	0x00000000
        /*0010*/ 	.short	0x0006
        /*0012*/ 	.short	0x0030
        /*0014*/ 	.byte	0x00, 0xf0, 0x11, 0x00


	//----- nvinfo : EIATTR_KPARAM_INFO
	.align		4
.L_73:
        /*0018*/ 	.byte	0x04, 0x17
        /*001a*/ 	.short	(.L_75 - .L_74)
.L_74:
        /*001c*/ 	.word	0x00000000
        /*0020*/ 	.short	0x0005
        /*0022*/ 	.short	0x0020
        /*0024*/ 	.byte	0x00, 0xf0, 0x41, 0x00


	//----- nvinfo : EIATTR_KPARAM_INFO
	.align		4
.L_75:
        /*0028*/ 	.byte	0x04, 0x17
        /*002a*/ 	.short	(.L_77 - .L_76)
.L_76:
        /*002c*/ 	.word	0x00000000
        /*0030*/ 	.short	0x0004
        /*0032*/ 	.short	0x001c
        /*0034*/ 	.byte	0x00, 0xf0, 0x05, 0x00


	//----- nvinfo : EIATTR_KPARAM_INFO
	.align		4
.L_77:
        /*0038*/ 	.byte	0x04, 0x17
        /*003a*/ 	.short	(.L_79 - .L_78)
.L_78:
        /*003c*/ 	.word	0x00000000
        /*0040*/ 	.short	0x0003
        /*0042*/ 	.short	0x0018
        /*0044*/ 	.byte	0x00, 0xf0, 0x11, 0x00


	//----- nvinfo : EIATTR_KPARAM_INFO
	.align		4
.L_79:
        /*0048*/ 	.byte	0x04, 0x17
        /*004a*/ 	.short	(.L_81 - .L_80)
.L_80:
        /*004c*/ 	.word	0x00000000
        /*0050*/ 	.short	0x0002
        /*0052*/ 	.short	0x0010
        /*0054*/ 	.byte	0x00, 0xf0, 0x21, 0x00


	//----- nvinfo : EIATTR_KPARAM_INFO
	.align		4
.L_81:
        /*0058*/ 	.byte	0x04, 0x17
        /*005a*/ 	.short	(.L_83 - .L_82)
.L_82:
        /*005c*/ 	.word	0x00000000
        /*0060*/ 	.short	0x0001
        /*0062*/ 	.short	0x0008
        /*0064*/ 	.byte	0x00, 0xf5, 0x21, 0x00


	//----- nvinfo : EIATTR_KPARAM_INFO
	.align		4
.L_83:
        /*0068*/ 	.byte	0x04, 0x17
        /*006a*/ 	.short	(.L_85 - .L_84)
.L_84:
        /*006c*/ 	.word	0x00000000
        /*0070*/ 	.short	0x0000
        /*0072*/ 	.short	0x0000
        /*0074*/ 	.byte	0x00, 0xf5, 0x21, 0x00


	//----- nvinfo : EIATTR_SPARSE_MMA_MASK
	.align		4
.L_85:
        /*0078*/ 	.byte	0x03, 0x50
        /*007a*/ 	.short	0x0000


	//----- nvinfo : EIATTR_MAXREG_COUNT
	.align		4
        /*007c*/ 	.byte	0x03, 0x1b
        /*007e*/ 	.short	0x00a8


	//----- nvinfo : EIATTR_NUM_BARRIERS
	.align		4
        /*0080*/ 	.byte	0x02, 0x4c
        /*0082*/ 	.byte	0x01
	.zero		1


	//----- nvinfo : EIATTR_MERCURY_ISA_VERSION
	.align		4
        /*0084*/ 	.byte	0x03, 0x5f
        /*0086*/ 	.short	0x0101


	//----- nvinfo : EIATTR_UNUSED_LOAD_BYTE_OFFSET
	.align		4
        /*0088*/ 	.byte	0x04, 0x44
        /*008a*/ 	.short	(.L_87 - .L_86)


	//   ....[0]....
.L_86:
        /*008c*/ 	.word	0x000029f0
        /*0090*/ 	.word	0x00000fff


	//----- nvinfo : EIATTR_COOP_GROUP_MASK_REGIDS
	.align		4
.L_87:
        /*0094*/ 	.byte	0x04, 0x29
        /*0096*/ 	.short	(.L_89 - .L_88)


	//   ....[0]....
.L_88:
        /*0098*/ 	.word	0xffffffff


	//   ....[1]....
        /*009c*/ 	.word	0xffffffff


	//   ....[2]....
        /*00a0*/ 	.word	0xffffffff


	//   ....[3]....
        /*00a4*/ 	.word	0xffffffff


	//   ....[4]....
        /*00a8*/ 	.word	0xffffffff


	//   ....[5]....
        /*00ac*/ 	.word	0xffffffff


	//   ....[6]....
        /*00b0*/ 	.word	0xffffffff


	//   ....[7]....
        /*00b4*/ 	.word	0xffffffff


	//   ....[8]....
        /*00b8*/ 	.word	0xffffffff


	//   ....[9]....
        /*00bc*/ 	.word	0xffffffff


	//   ....[10]....
        /*00c0*/ 	.word	0xffffffff


	//   ....[11]....
        /*00c4*/ 	.word	0xffffffff


	//   ....[12]....
        /*00c8*/ 	.word	0xffffffff


	//   ....[13]....
        /*00cc*/ 	.word	0xffffffff


	//   ....[14]....
        /*00d0*/ 	.word	0xffffffff


	//   ....[15]....
        /*00d4*/ 	.word	0xffffffff


	//   ....[16]....
        /*00d8*/ 	.word	0xffffffff


	//   ....[17]....
        /*00dc*/ 	.word	0xffffffff


	//   ....[18]....
        /*00e0*/ 	.word	0xffffffff


	//   ....[19]....
        /*00e4*/ 	.word	0xffffffff


	//   ....[20]....
        /*00e8*/ 	.word	0xffffffff


	//   ....[21]....
        /*00ec*/ 	.word	0xffffffff


	//   ....[22]....
        /*00f0*/ 	.word	0xffffffff


	//   ....[23]....
        /*00f4*/ 	.word	0xffffffff


	//   ....[24]....
        /*00f8*/ 	.word	0xffffffff


	//   ....[25]....
        /*00fc*/ 	.word	0xffffffff


	//   ....[26]....
        /*0100*/ 	.word	0xffffffff


	//   ....[27]....
        /*0104*/ 	.word	0xffffffff


	//   ....[28]....
        /*0108*/ 	.word	0xffffffff


	//   ....[29]....
        /*010c*/ 	.word	0xffffffff


	//   ....[30]....
        /*0110*/ 	.word	0xffffffff


	//   ....[31]....
        /*0114*/ 	.word	0xffffffff


	//   ....[32]....
        /*0118*/ 	.word	0xffffffff


	//   ....[33]....
        /*011c*/ 	.word	0xffffffff


	//   ....[34]....
        /*0120*/ 	.word	0xffffffff


	//   ....[35]....
        /*0124*/ 	.word	0xffffffff


	//   ....[36]....
        /*0128*/ 	.word	0xffffffff


	//   ....[37]....
        /*012c*/ 	.word	0xffffffff


	//   ....[38]....
        /*0130*/ 	.word	0xffffffff


	//   ....[39]....
        /*0134*/ 	.word	0xffffffff


	//   ....[40]....
        /*0138*/ 	.word	0xffffffff


	//   ....[41]....
        /*013c*/ 	.word	0xffffffff


	//   ....[42]....
        /*0140*/ 	.word	0xffffffff


	//   ....[43]....
        /*0144*/ 	.word	0xffffffff


	//   ....[44]....
        /*0148*/ 	.word	0xffffffff


	//   ....[45]....
        /*014c*/ 	.word	0xffffffff


	//   ....[46]....
        /*0150*/ 	.word	0xffffffff


	//   ....[47]....
        /*0154*/ 	.word	0xffffffff


	//   ....[48]....
        /*0158*/ 	.word	0xffffffff


	//   ....[49]....
        /*015c*/ 	.word	0xffffffff


	//   ....[50]....
        /*0160*/ 	.word	0xffffffff


	//   ....[51]....
        /*0164*/ 	.word	0xffffffff


	//   ....[52]....
        /*0168*/ 	.word	0xffffffff


	//   ....[53]....
        /*016c*/ 	.word	0xffffffff


	//   ....[54]....
        /*0170*/ 	.word	0xffffffff


	//   ....[55]....
        /*0174*/ 	.word	0xffffffff


	//   ....[56]....
        /*0178*/ 	.word	0xffffffff


	//   ....[57]....
        /*017c*/ 	.word	0xffffffff


	//   ....[58]....
        /*0180*/ 	.word	0xffffffff


	//   ....[59]....
        /*0184*/ 	.word	0xffffffff


	//   ....[60]....
        /*0188*/ 	.word	0x05000013


	//   ....[61]....
        /*018c*/ 	.word	0x05000013


	//   ....[62]....
        /*0190*/ 	.word	0x05000013


	//   ....[63]....
        /*0194*/ 	.word	0x05000013


	//   ....[64]....
        /*0198*/ 	.word	0x05000013


	//   ....[65]....
        /*019c*/ 	.word	0x05000013


	//   ....[66]....
        /*01a0*/ 	.word	0x05000013


	//   ....[67]....
        /*01a4*/ 	.word	0x05000013


	//   ....[68]....
        /*01a8*/ 	.word	0x05000013


	//   ....[69]....
        /*01ac*/ 	.word	0x05000013


	//   ....[70]....
        /*01b0*/ 	.word	0x05000013


	//   ....[71]....
        /*01b4*/ 	.word	0x05000013


	//   ....[72]....
        /*01b8*/ 	.word	0x05000013


	//   ....[73]....
        /*01bc*/ 	.word	0x05000013


	//   ....[74]....
        /*01c0*/ 	.word	0x05000013


	//   ....[75]....
        /*01c4*/ 	.word	0x05000013


	//   ....[76]....
        /*01c8*/ 	.word	0x05000013


	//   ....[77]....
        /*01cc*/ 	.word	0x05000013


	//   ....[78]....
        /*01d0*/ 	.word	0x05000013


	//   ....[79]....
        /*01d4*/ 	.word	0x05000013


	//   ....[80]....
        /*01d8*/ 	.word	0x05000013


	//   ....[81]....
        /*01dc*/ 	.word	0x05000013


	//   ....[82]....
        /*01e0*/ 	.word	0x05000013


	//   ....[83]....
        /*01e4*/ 	.word	0x05000013


	//   ....[84]....
        /*01e8*/ 	.word	0x05000013


	//   ....[85]....
        /*01ec*/ 	.word	0x05000013


	//   ....[86]....
        /*01f0*/ 	.word	0x05000013


	//   ....[87]....
        /*01f4*/ 	.word	0x05000013


	//   ....[88]....
        /*01f8*/ 	.word	0x05000013


	//   ....[89]....
        /*01fc*/ 	.word	0x05000013


	//   ....[90]....
        /*0200*/ 	.word	0x05000013


	//   ....[91]....
        /*0204*/ 	.word	0x05000013


	//   ....[92]....
        /*0208*/ 	.word	0x05000013


	//   ....[93]....
        /*020c*/ 	.word	0x05000013


	//   ....[94]....
        /*0210*/ 	.word	0x05000013


	//   ....[95]....
        /*0214*/ 	.word	0x05000013


	//----- nvinfo : EIATTR_COOP_GROUP_INSTR_OFFSETS
	.align		4
.L_89:
        /*0218*/ 	.byte	0x04, 0x28
        /*021a*/ 	.short	(.L_91 - .L_90)


	//   ....[0]....
.L_90:
        /*021c*/ 	.word	0x00000510


	//   ....[1]....
        /*0220*/ 	.word	0x000006d0


	//   ....[2]....
        /*0224*/ 	.word	0x000006f0


	//   ....[3]....
        /*0228*/ 	.word	0x00000710


	//   ....[4]....
        /*022c*/ 	.word	0x00000730


	//   ....[5]....
        /*0230*/ 	.word	0x00000750


	//   ....[6]....
        /*0234*/ 	.word	0x00000b40


	//   ....[7]....
        /*0238*/ 	.word	0x00000b60


	//   ....[8]....
        /*023c*/ 	.word	0x00000b80


	//   ....[9]....
        /*0240*/ 	.word	0x00000ba0


	//   ....[10]....
        /*0244*/ 	.word	0x00000bc0


	//   ....[11]....
        /*0248*/ 	.word	0x00000f70


	//   ....[12]....
        /*024c*/ 	.word	0x00001140


	//   ....[13]....
        /*0250*/ 	.word	0x000011a0


	//   ....[14]....
        /*0254*/ 	.word	0x00001250


	//   ....[15]....
        /*0258*/ 	.word	0x000012a0


	//   ....[16]....
        /*025c*/ 	.word	0x000012f0


	//   ....[17]....
        /*0260*/ 	.word	0x00001340


	//   ....[18]....
        /*0264*/ 	.word	0x00001380


	//   ....[19]....
        /*0268*/ 	.word	0x00001390


	//   ....[20]....
        /*026c*/ 	.word	0x00001470


	//   ....[21]....
        /*0270*/ 	.word	0x00001640


	//   ....[22]....
        /*0274*/ 	.word	0x00001690


	//   ....[23]....
        /*0278*/ 	.word	0x000016f0


	//   ....[24]....
        /*027c*/ 	.word	0x00001750


	//   ....[25]....
        /*0280*/ 	.word	0x00001790


	//   ....[26]....
        /*0284*/ 	.word	0x000017d0


	//   ....[27]....
        /*0288*/ 	.word	0x00001810


	//   ....[28]....
        /*028c*/ 	.word	0x00001820


	//   ....[29]....
        /*0290*/ 	.word	0x00001c30


	//   ....[30]....
        /*0294*/ 	.word	0x00002710


	//   ....[31]....
        /*0298*/ 	.word	0x000028d0


	//   ....[32]....
        /*029c*/ 	.word	0x000028f0


	//   ....[33]....
        /*02a0*/ 	.word	0x00002910


	//   ....[34]....
        /*02a4*/ 	.word	0x00002930


	//   ....[35]....
        /*02a8*/ 	.word	0x00002950


	//   ....[36]....
        /*02ac*/ 	.word	0x00002ce0


	//   ....[37]....
        /*02b0*/ 	.word	0x00002d00


	//   ....[38]....
        /*02b4*/ 	.word	0x00002d20


	//   ....[39]....
        /*02b8*/ 	.word	0x00002d40


	//   ....[40]....
        /*02bc*/ 	.word	0x00002d60


	//   ....[41]....
        /*02c0*/ 	.word	0x00003120


	//   ....[42]....
        /*02c4*/ 	.word	0x000032f0


	//   ....[43]....
        /*02c8*/ 	.word	0x00003350


	//   ....[44]....
        /*02cc*/ 	.word	0x000033c0


	//   ....[45]....
        /*02d0*/ 	.word	0x00003430


	//   ....[46]....
        /*02d4*/ 	.word	0x00003480


	//   ....[47]....
        /*02d8*/ 	.word	0x000034d0


	//   ....[48]....
        /*02dc*/ 	.word	0x00003530


	//   ....[49]....
        /*02e0*/ 	.word	0x00003540


	//   ....[50]....
        /*02e4*/ 	.word	0x00003620


	//   ....[51]....
        /*02e8*/ 	.word	0x000037f0


	//   ....[52]....
        /*02ec*/ 	.word	0x00003840


	//   ....[53]....
        /*02f0*/ 	.word	0x000038b0


	//   ....[54]....
        /*02f4*/ 	.word	0x00003910


	//   ....[55]....
        /*02f8*/ 	.word	0x00003960


	//   ....[56]....
        /*02fc*/ 	.word	0x000039c0


	//   ....[57]....
        /*0300*/ 	.word	0x00003a00


	//   ....[58]....
        /*0304*/ 	.word	0x00003a10


	//   ....[59]....
        /*0308*/ 	.word	0x00003e90


	//   ....[60]....
        /*030c*/ 	.word	0x000044a0


	//   ....[61]....
        /*0310*/ 	.word	0x00004520


	//   ....[62]....
        /*0314*/ 	.word	0x000045b0


	//   ....[63]....
        /*0318*/ 	.word	0x000046b0


	//   ....[64]....
        /*031c*/ 	.word	0x00004750


	//   ....[65]....
        /*0320*/ 	.word	0x000047e0


	//   ....[66]....
        /*0324*/ 	.word	0x00004860


	//   ....[67]....
        /*0328*/ 	.word	0x000048e0


	//   ....[68]....
        /*032c*/ 	.word	0x00004910


	//   ....[69]....
        /*0330*/ 	.word	0x000049b0


	//   ....[70]....
        /*0334*/ 	.word	0x00004a30


	//   ....[71]....
        /*0338*/ 	.word	0x00004ab0


	//   ....[72]....
        /*033c*/ 	.word	0x00004b70


	//   ....[73]....
        /*0340*/ 	.word	0x00004c00


	//   ....[74]....
        /*0344*/ 	.word	0x00004c80


	//   ....[75]....
        /*0348*/ 	.word	0x00004d00


	//   ....[76]....
        /*034c*/ 	.word	0x00004d80


	//   ....[77]....
        /*0350*/ 	.word	0x00004db0


	//   ....[78]....
        /*0354*/ 	.word	0x00004e50


	//   ....[79]....
        /*0358*/ 	.word	0x00004ed0


	//   ....[80]....
        /*035c*/ 	.word	0x00004f60


	//   ....[81]....
        /*0360*/ 	.word	0x00005030


	//   ....[82]....
        /*0364*/ 	.word	0x000050d0


	//   ....[83]....
        /*0368*/ 	.word	0x00005160


	//   ....[84]....
        /*036c*/ 	.word	0x000051e0


	//   ....[85]....
        /*0370*/ 	.word	0x00005280


	//   ....[86]....
        /*0374*/ 	.word	0x000052b0


	//   ....[87]....
        /*0378*/ 	.word	0x00005370


	//   ....[88]....
        /*037c*/ 	.word	0x000053f0


	//   ....[89]....
        /*0380*/ 	.word	0x00005470


	//   ....[90]....
        /*0384*/ 	.word	0x00005530


	//   ....[91]....
        /*0388*/ 	.word	0x000055d0


	//   ....[92]....
        /*038c*/ 	.word	0x00005660


	//   ....[93]....
        /*0390*/ 	.word	0x000056f0


	//   ....[94]....
        /*0394*/ 	.word	0x00005760


	//   ....[95]....
        /*0398*/ 	.word	0x000057e0


	//----- nvinfo : EIATTR_VRC_CTA_INIT_COUNT
	.align		4
.L_91:
        /*039c*/ 	.byte	0x02, 0x4a
	.zero		1
	.zero		1


	//----- nvinfo : EIATTR_EXIT_INSTR_OFFSETS
	.align		4
        /*03a0*/ 	.byte	0x04, 0x1c
        /*03a2*/ 	.short	(.L_93 - .L_92)


	//   ....[0]....
.L_92:
        /*03a4*/ 	.word	0x00001f00


	//   ....[1]....
        /*03a8*/ 	.word	0x00001f20


	//   ....[2]....
        /*03ac*/ 	.word	0x00004430


	//   ....[3]....
        /*03b0*/ 	.word	0x00004450


	//----- nvinfo : EIATTR_MAX_THREADS
	.align		4
.L_93:
        /*03b4*/ 	.byte	0x04, 0x05
        /*03b6*/ 	.short	(.L_95 - .L_94)
.L_94:
        /*03b8*/ 	.word	0x00000180
        /*03bc*/ 	.word	0x00000001
        /*03c0*/ 	.word	0x00000001


	//----- nvinfo : EIATTR_CRS_STACK_SIZE
	.align		4
.L_95:
        /*03c4*/ 	.byte	0x04, 0x1e
        /*03c6*/ 	.short	(.L_97 - .L_96)
.L_96:
        /*03c8*/ 	.word	0x00000000


	//----- nvinfo : EIATTR_CBANK_PARAM_SIZE
	.align		4
.L_97:
        /*03cc*/ 	.byte	0x03, 0x19
        /*03ce*/ 	.short	0x0034


	//----- nvinfo : EIATTR_PARAM_CBANK
	.align		4
        /*03d0*/ 	.byte	0x04, 0x0a
        /*03d2*/ 	.short	(.L_99 - .L_98)
	.align		4
.L_98:
        /*03d4*/ 	.word	index@(.nv.constant0._ZN3cub18CUB_300001_SM_10006detail4scan16DeviceScanKernelINS2_10policy_hubIjjjjN4cuda3std3__44plusIvEEE10Policy1000EPjSC_NS0_13ScanTileStateIjLb1EEES9_NS1_10InputValueIjSC_EEjjLb0EjEEvT0_T1_T2_iT3_T4_T5_)
        /*03d8*/ 	.short	0x0380
        /*03da*/ 	.short	0x0034


	//----- nvinfo : EIATTR_SW_WAR
	.align		4
.L_99:
        /*03dc*/ 	.byte	0x04, 0x36
        /*03de*/ 	.short	(.L_101 - .L_100)
.L_100:
        /*03e0*/ 	.word	0x00000008
.L_101:


//--------------------- .nv.info._ZN3cub18CUB_300001_SM_10006detail4scan20DeviceScanInitKernelINS0_13ScanTileStateIjLb1EEEEEvT_i --------------------------
	.section	.nv.info._ZN3cub18CUB_300001_SM_10006detail4scan20DeviceScanInitKernelINS0_13ScanTileStateIjLb1EEEEEvT_i,"",@"SHT_CUDA_INFO"
	.sectionflags	@""
	.align	4


	//----- nvinfo : EIATTR_CUDA_API_VERSION
	.align		4
        /*0000*/ 	.byte	0x04, 0x37
        /*0002*/ 	.short	(.L_103 - .L_102)
.L_102:
        /*0004*/ 	.word	0x00000082


	//----- nvinfo : EIATTR_KPARAM_INFO
	.align		4
.L_103:
        /*0008*/ 	.byte	0x04, 0x17
        /*000a*/ 	.short	(.L_105 - .L_104)
.L_104:
        /*000c*/ 	.word	0x00000000
        /*0010*/ 	.short	0x0001
        /*0012*/ 	.short	0x0008
        /*0014*/ 	.byte	0x00, 0xf0, 0x11, 0x00


	//----- nvinfo : EIATTR_KPARAM_INFO
	.align		4
.L_105:
        /*0018*/ 	.byte	0x04, 0x17
        /*001a*/ 	.short	(.L_107 - .L_106)
.L_106:
        /*001c*/ 	.word	0x00000000
        /*0020*/ 	.short	0x0000
        /*0022*/ 	.short	0x0000
        /*0024*/ 	.byte	0x00, 0xf0, 0x21, 0x00


	//----- nvinfo : EIATTR_SPARSE_MMA_MASK
	.align		4
.L_107:
        /*0028*/ 	.byte	0x03, 0x50
        /*002a*/ 	.short	0x0000


	//----- nvinfo : EIATTR_MAXREG_COUNT
	.align		4
        /*002c*/ 	.byte	0x03, 0x1b
        /*002e*/ 	.short	0x00ff


	//----- nvinfo : EIATTR_MERCURY_ISA_VERSION
	.align		4
        /*0030*/ 	.byte	0x03, 0x5f
        /*0032*/ 	.short	0x0101


	//----- nvinfo : EIATTR_VRC_CTA_INIT_COUNT
	.align		4
        /*0034*/ 	.byte	0x02, 0x4a
	.zero		1
	.zero		1


	//----- nvinfo : EIATTR_EXIT_INSTR_OFFSETS
	.align		4
        /*0038*/ 	.byte	0x04, 0x1c
        /*003a*/ 	.short	(.L_109 - .L_108)


	//   ....[0]....
.L_108:
        /*003c*/ 	.word	0x000000f0


	//   ....[1]....
        /*0040*/ 	.word	0x00000130


	//----- nvinfo : EIATTR_CBANK_PARAM_SIZE
	.align		4
.L_109:
        /*0044*/ 	.byte	0x03, 0x19
        /*0046*/ 	.short	0x000c


	//----- nvinfo : EIATTR_PARAM_CBANK
	.align		4
        /*0048*/ 	.byte	0x04, 0x0a
        /*004a*/ 	.short	(.L_111 - .L_110)
	.align		4
.L_110:
        /*004c*/ 	.word	index@(.nv.constant0._ZN3cub18CUB_300001_SM_10006detail4scan20DeviceScanInitKernelINS0_13ScanTileStateIjLb1EEEEEvT_i)
        /*0050*/ 	.short	0x0380
        /*0052*/ 	.short	0x000c


	//----- nvinfo : EIATTR_SW_WAR
	.align		4
.L_111:
        /*0054*/ 	.byte	0x04, 0x36
        /*0056*/ 	.short	(.L_113 - .L_112)
.L_112:
        /*0058*/ 	.word	0x00000008
.L_113:


//--------------------- .nv.info._ZN3cub18CUB_300001_SM_10006detail11EmptyKernelIvEEvv --------------------------
	.section	.nv.info._ZN3cub18CUB_300001_SM_10006detail11EmptyKernelIvEEvv,"",@"SHT_CUDA_INFO"
	.sectionflags	@""
	.align	4


	//----- nvinfo : EIATTR_CUDA_API_VERSION
	.align		4
        /*0000*/ 	.byte	0x04, 0x37
        /*0002*/ 	.short	(.L_115 - .L_114)
.L_114:
        /*0004*/ 	.word	0x00000082


	//----- nvinfo : EIATTR_SPARSE_MMA_MASK
	.align		4
.L_115:
        /*0008*/ 	.byte	0x03, 0x50
        /*000a*/ 	.short	0x0000


	//----- nvinfo : EIATTR_MAXREG_COUNT
	.align		4
        /*000c*/ 	.byte	0x03, 0x1b
        /*000e*/ 	.short	0x00ff


	//----- nvinfo : EIATTR_MERCURY_ISA_VERSION
	.align		4
        /*0010*/ 	.byte	0x03, 0x5f
        /*0012*/ 	.short	0x0101


	//----- nvinfo : EIATTR_VRC_CTA_INIT_COUNT
	.align		4
        /*0014*/ 	.byte	0x02, 0x4a
	.zero		1
	.zero		1


	//----- nvinfo : EIATTR_EXIT_INSTR_OFFSETS
	.align		4
        /*0018*/ 	.byte	0x04, 0x1c
        /*001a*/ 	.short	(.L_117 - .L_116)


	//   ....[0]....
.L_116:
        /*001c*/ 	.word	0x00000010


	//----- nvinfo : EIATTR_SW_WAR
	.align		4
.L_117:
        /*0020*/ 	.byte	0x04, 0x36
        /*0022*/ 	.short	(.L_119 - .L_118)
.L_118:
        /*0024*/ 	.word	0x00000008
.L_119:


//--------------------- .nv.info._Z13block_shufflePjS_S_S_jjj --------------------------
	.section	.nv.info._Z13block_shufflePjS_S_S_jjj,"",@"SHT_CUDA_INFO"
	.sectionflags	@""
	.align	4


	//----- nvinfo : EIATTR_CUDA_API_VERSION
	.align		4
        /*0000*/ 	.byte	0x04, 0x37
        /*0002*/ 	.short	(.L_121 - .L_120)
.L_120:
        /*0004*/ 	.word	0x00000082


	//----- nvinfo : EIATTR_KPARAM_INFO
	.align		4
.L_121:
        /*0008*/ 	.byte	0x04, 0x17
        /*000a*/ 	.short	(.L_123 - .L_122)
.L_122:
        /*000c*/ 	.word	0x00000000
        /*0010*/ 	.short	0x0006
        /*0012*/ 	.short	0x0028
        /*0014*/ 	.byte	0x00, 0xf0, 0x11, 0x00


	//----- nvinfo : EIATTR_KPARAM_INFO
	.align		4
.L_123:
        /*0018*/ 	.byte	0x04, 0x17
        /*001a*/ 	.short	(.L_125 - .L_124)
.L_124:
        /*001c*/ 	.word	0x00000000
        /*0020*/ 	.short	0x0005
        /*0022*/ 	.short	0x0024
        /*0024*/ 	.byte	0x00, 0xf0, 0x11, 0x00


	//----- nvinfo : EIATTR_KPARAM_INFO
	.align		4
.L_125:
        /*0028*/ 	.byte	0x04, 0x17
        /*002a*/ 	.short	(.L_127 - .L_126)
.L_126:
        /*002c*/ 	.word	0x00000000
        /*0030*/ 	.short	0x0004
        /*0032*/ 	.short	0x0020
        /*0034*/ 	.byte	0x00, 0xf0, 0x11, 0x00


	//----- nvinfo : EIATTR_KPARAM_INFO
	.align		4
.L_127:
        /*0038*/ 	.byte	0x04, 0x17
        /*003a*/ 	.short	(.L_129 - .L_128)
.L_128:
        /*003c*/ 	.word	0x00000000
        /*0040*/ 	.short	0x0003
        /*0042*/ 	.short	0x0018
        /*0044*/ 	.byte	0x00, 0xf5, 0x21, 0x00


	//----- nvinfo : EIATTR_KPARAM_INFO
	.align		4
.L_129:
        /*0048*/ 	.byte	0x04, 0x17
        /*004a*/ 	.short	(.L_131 - .L_130)
.L_130:
        /*004c*/ 	.word	0x00000000
        /*0050*/ 	.short	0x0002
        /*0052*/ 	.short	0x0010
        /*0054*/ 	.byte	0x00, 0xf5, 0x21, 0x00


	//----- nvinfo : EIATTR_KPARAM_INFO
	.align		4
.L_131:
        /*0058*/ 	.byte	0x04, 0x17
        /*005a*/ 	.short	(.L_133 - .L_132)
.L_132:
        /*005c*/ 	.word	0x00000000
        /*0060*/ 	.short	0x0001
        /*0062*/ 	.short	0x0008
        /*0064*/ 	.byte	0x00, 0xf5, 0x21, 0x00


	//----- nvinfo : EIATTR_KPARAM_INFO
	.align		4
.L_133:
        /*0068*/ 	.byte	0x04, 0x17
        /*006a*/ 	.short	(.L_135 - .L_134)
.L_134:
        /*006c*/ 	.word	0x00000000
        /*0070*/ 	.short	0x0000
        /*0072*/ 	.short	0x0000
        /*0074*/ 	.byte	0x00, 0xf5, 0x21, 0x00


	//----- nvinfo : EIATTR_SPARSE_MMA_MASK
	.align		4
.L_135:
        /*0078*/ 	.byte	0x03, 0x50
        /*007a*/ 	.short	0x0000


	//----- nvinfo : EIATTR_MAXREG_COUNT
	.align		4
        /*007c*/ 	.byte	0x03, 0x1b
        /*007e*/ 	.short	0x00ff


	//----- nvinfo : EIATTR_NUM_BARRIERS
	.align		4
        /*0080*/ 	.byte	0x02, 0x4c
        /*0082*/ 	.byte	0x01
	.zero		1


	//----- nvinfo : EIATTR_MERCURY_ISA_VERSION
	.align		4
        /*0084*/ 	.byte	0x03, 0x5f
        /*0086*/ 	.short	0x0101


	//----- nvinfo : EIATTR_VRC_CTA_INIT_COUNT
	.align		4
        /*0088*/ 	.byte	0x02, 0x4a
	.zero		1
	.zero		1


	//----- nvinfo : EIATTR_EXIT_INSTR_OFFSETS
	.align		4
        /*008c*/ 	.byte	0x04, 0x1c
        /*008e*/ 	.short	(.L_137 - .L_136)


	//   ....[0]....
.L_136:
        /*0090*/ 	.word	0x00000070


	//   ....[1]....
        /*0094*/ 	.word	0x000001c0


	//----- nvinfo : EIATTR_CBANK_PARAM_SIZE
	.align		4
.L_137:
        /*0098*/ 	.byte	0x03, 0x19
        /*009a*/ 	.short	0x002c


	//----- nvinfo : EIATTR_PARAM_CBANK
	.align		4
        /*009c*/ 	.byte	0x04, 0x0a
        /*009e*/ 	.short	(.L_139 - .L_138)
	.align		4
.L_138:
        /*00a0*/ 	.word	index@(.nv.constant0._Z13block_shufflePjS_S_S_jjj)
        /*00a4*/ 	.short	0x0380
        /*00a6*/ 	.short	0x002c


	//----- nvinfo : EIATTR_SW_WAR
	.align		4
.L_139:
        /*00a8*/ 	.byte	0x04, 0x36
        /*00aa*/ 	.short	(.L_141 - .L_140)
.L_140:
        /*00ac*/ 	.word	0x00000008
.L_141:


//--------------------- .nv.info._Z16radix_sort_blockPjS_S_jS_jj --------------------------
	.section	.nv.info._Z16radix_sort_blockPjS_S_jS_jj,"",@"SHT_CUDA_INFO"
	.sectionflags	@""
	.align	4


	//----- nvinfo : EIATTR_CUDA_API_VERSION
	.align		4
        /*0000*/ 	.byte	0x04, 0x37
        /*0002*/ 	.short	(.L_143 - .L_142)
.L_142:
        /*0004*/ 	.word	0x00000082


	//----- nvinfo : EIATTR_KPARAM_INFO
	.align		4
.L_143:
        /*0008*/ 	.byte	0x04, 0x17
        /*000a*/ 	.short	(.L_145 - .L_144)
.L_144:
        /*000c*/ 	.word	0x00000000
        /*0010*/ 	.short	0x0006
        /*0012*/ 	.short	0x002c
        /*0014*/ 	.byte	0x00, 0xf0, 0x11, 0x00


	//----- nvinfo : EIATTR_KPARAM_INFO
	.align		4
.L_145:
        /*0018*/ 	.byte	0x04, 0x17
        /*001a*/ 	.short	(.L_147 - .L_146)
.L_146:
        /*001c*/ 	.word	0x00000000
        /*0020*/ 	.short	0x0005
        /*0022*/ 	.short	0x0028
        /*0024*/ 	.byte	0x00, 0xf0, 0x11, 0x00


	//----- nvinfo : EIATTR_KPARAM_INFO
	.align		4
.L_147:
        /*0028*/ 	.byte	0x04, 0x17
        /*002a*/ 	.short	(.L_149 - .L_148)
.L_148:
        /*002c*/ 	.word	0x00000000
        /*0030*/ 	.short	0x0004
        /*0032*/ 	.short	0x0020
        /*0034*/ 	.byte	0x00, 0xf5, 0x21, 0x00


	//----- nvinfo : EIATTR_KPARAM_INFO
	.align		4
.L_149:
        /*0038*/ 	.byte	0x04, 0x17
        /*003a*/ 	.short	(.L_151 - .L_150)
.L_150:
        /*003c*/ 	.word	0x00000000
        /*0040*/ 	.short	0x0003
        /*0042*/ 	.short	0x0018
        /*0044*/ 	.byte	0x00, 0xf0, 0x11, 0x00


	//----- nvinfo : EIATTR_KPARAM_INFO
	.align		4
.L_151:
        /*0048*/ 	.byte	0x04, 0x17
        /*004a*/ 	.short	(.L_153 - .L_152)
.L_152:
        /*004c*/ 	.word	0x00000000
        /*0050*/ 	.short	0x0002
        /*0052*/ 	.short	0x0010
        /*0054*/ 	.byte	0x00, 0xf5, 0x21, 0x00


	//----- nvinfo : EIATTR_KPARAM_INFO
	.align		4
.L_153:
        /*0058*/ 	.byte	0x04, 0x17
        /*005a*/ 	.short	(.L_155 - .L_154)
.L_154:
        /*005c*/ 	.word	0x00000000
        /*0060*/ 	.short	0x0001
        /*0062*/ 	.short	0x0008
        /*0064*/ 	.byte	0x00, 0xf5, 0x21, 0x00


	//----- nvinfo : EIATTR_KPARAM_INFO
	.align		4
.L_155:
        /*0068*/ 	.byte	0x04, 0x17
        /*006a*/ 	.short	(.L_157 - .L_156)
.L_156:
        /*006c*/ 	.word	0x00000000
        /*0070*/ 	.short	0x0000
        /*0072*/ 	.short	0x0000
        /*0074*/ 	.byte	0x00, 0xf5, 0x21, 0x00


	//----- nvinfo : EIATTR_SPARSE_MMA_MASK
	.align		4
.L_157:
        /*0078*/ 	.byte	0x03, 0x50
        /*007a*/ 	.short	0x0000


	//----- nvinfo : EIATTR_MAXREG_COUNT
	.align		4
        /*007c*/ 	.byte	0x03, 0x1b
        /*007e*/ 	.short	0x00ff


	//----- nvinfo : EIATTR_NUM_BARRIERS
	.align		4
        /*0080*/ 	.byte	0x02, 0x4c
        /*0082*/ 	.byte	0x01
	.zero		1


	//----- nvinfo : EIATTR_MERCURY_ISA_VERSION
	.align		4
        /*0084*/ 	.byte	0x03, 0x5f
        /*0086*/ 	.short	0x0101


	//----- nvinfo : EIATTR_VRC_CTA_INIT_COUNT
	.align		4
        /*0088*/ 	.byte	0x02, 0x4a
	.zero		1
	.zero		1


	//----- nvinfo : EIATTR_EXIT_INSTR_OFFSETS
	.align		4
        /*008c*/ 	.byte	0x04, 0x1c
        /*008e*/ 	.short	(.L_159 - .L_158)


	//   ....[0]....
.L_158:
        /*0090*/ 	.word	0x00000f70


	//   ....[1]....
        /*0094*/ 	.word	0x000010b0


	//----- nvinfo : EIATTR_CRS_STACK_SIZE
	.align		4
.L_159:
        /*0098*/ 	.byte	0x04, 0x1e
        /*009a*/ 	.short	(.L_161 - .L_160)
.L_160:
        /*009c*/ 	.word	0x00000000


	//----- nvinfo : EIATTR_CBANK_PARAM_SIZE
	.align		4
.L_161:
        /*00a0*/ 	.byte	0x03, 0x19
        /*00a2*/ 	.short	0x0030


	//----- nvinfo : EIATTR_PARAM_CBANK
	.align		4
        /*00a4*/ 	.byte	0x04, 0x0a
        /*00a6*/ 	.short	(.L_163 - .L_162)
	.align		4
.L_162:
        /*00a8*/ 	.word	index@(.nv.constant0._Z16radix_sort_blockPjS_S_jS_jj)
        /*00ac*/ 	.short	0x0380
        /*00ae*/ 	.short	0x0030


	//----- nvinfo : EIATTR_SW_WAR
	.align		4
.L_163:
        /*00b0*/ 	.byte	0x04, 0x36
        /*00b2*/ 	.short	(.L_165 - .L_164)
.L_164:
        /*00b4*/ 	.word	0x00000008
.L_165:


//--------------------- .nv.callgraph             --------------------------
	.section	.nv.callgraph,"",@"SHT_CUDA_CALLGRAPH"
	.align	4
	.sectionentsize	8
	.align		4
        /*0000*/ 	.word	0x00000000
	.align		4
        /*0004*/ 	.word	0xffffffff
	.align		4
        /*0008*/ 	.word	0x00000000
	.align		4
        /*000c*/ 	.word	0xfffffffe
	.align		4
        /*0010*/ 	.word	0x00000000
	.align		4
        /*0014*/ 	.word	0xfffffffd
	.align		4
        /*0018*/ 	.word	0x00000000
	.align		4
        /*001c*/ 	.word	0xfffffffc


//--------------------- .nv.constant4             --------------------------
	.section	.nv.constant4,"a",@progbits
	.align	8
	.align		8
.nv.constant4:
        /*0000*/ 	.dword	_ZN34_INTERNAL_f6543c3f_4_k_cu_1574f25d4cuda3std3__45__cpo5beginE
	.align		8
        /*0008*/ 	.dword	_ZN34_INTERNAL_f6543c3f_4_k_cu_1574f25d4cuda3std3__45__cpo3endE
	.align		8
        /*0010*/ 	.dword	_ZN34_INTERNAL_f6543c3f_4_k_cu_1574f25d4cuda3std3__45__cpo6cbeginE
	.align		8
        /*0018*/ 	.dword	_ZN34_INTERNAL_f6543c3f_4_k_cu_1574f25d4cuda3std3__45__cpo4cendE
	.align		8
        /*0020*/ 	.dword	_ZN34_INTERNAL_f6543c3f_4_k_cu_1574f25d4cuda3std3__45__cpo6rbeginE
	.align		8
        /*0028*/ 	.dword	_ZN34_INTERNAL_f6543c3f_4_k_cu_1574f25d4cuda3std3__45__cpo4rendE
	.align		8
        /*0030*/ 	.dword	_ZN34_INTERNAL_f6543c3f_4_k_cu_1574f25d4cuda3std3__45__cpo7crbeginE
	.align		8
        /*0038*/ 	.dword	_ZN34_INTERNAL_f6543c3f_4_k_cu_1574f25d4cuda3std3__45__cpo5crendE
	.align		8
        /*0040*/ 	.dword	_ZN34_INTERNAL_f6543c3f_4_k_cu_1574f25d4cuda3std3__436_GLOBAL__N__f6543c3f_4_k_cu_1574f25d6ignoreE
	.align		8
        /*0048*/ 	.dword	_ZN34_INTERNAL_f6543c3f_4_k_cu_1574f25d4cuda3std3__419piecewise_constructE
	.align		8
        /*0050*/ 	.dword	_ZN34_INTERNAL_f6543c3f_4_k_cu_1574f25d4cuda3std3__48in_placeE
	.align		8
        /*0058*/ 	.dword	_ZN34_INTERNAL_f6543c3f_4_k_cu_1574f25d4cuda3std3__420unreachable_sentinelE
	.align		8
        /*0060*/ 	.dword	_ZN34_INTERNAL_f6543c3f_4_k_cu_1574f25d4cuda3std3__47nulloptE
	.align		8
        /*0068*/ 	.dword	_ZN34_INTERNAL_f6543c3f_4_k_cu_1574f25d4cuda3std3__48unexpectE
	.align		8
        /*0070*/ 	.dword	_ZN34_INTERNAL_f6543c3f_4_k_cu_1574f25d4cuda3std6ranges3__45__cpo4swapE
	.align		8
        /*0078*/ 	.dword	_ZN34_INTERNAL_f6543c3f_4_k_cu_1574f25d4cuda3std6ranges3__45__cpo9iter_moveE
	.align		8
        /*0080*/ 	.dword	_ZN34_INTERNAL_f6543c3f_4_k_cu_1574f25d4cuda3std6ranges3__45__cpo5beginE
	.align		8
        /*0088*/ 	.dword	_ZN34_INTERNAL_f6543c3f_4_k_cu_1574f25d4cuda3std6ranges3__45__cpo3endE
	.align		8
        /*0090*/ 	.dword	_ZN34_INTERNAL_f6543c3f_4_k_cu_1574f25d4cuda3std6ranges3__45__cpo6cbeginE
	.align		8
        /*0098*/ 	.dword	_ZN34_INTERNAL_f6543c3f_4_k_cu_1574f25d4cuda3std6ranges3__45__cpo4cendE
	.align		8
        /*00a0*/ 	.dword	_ZN34_INTERNAL_f6543c3f_4_k_cu_1574f25d4cuda3std6ranges3__45__cpo7advanceE
	.align		8
        /*00a8*/ 	.dword	_ZN34_INTERNAL_f6543c3f_4_k_cu_1574f25d4cuda3std6ranges3__45__cpo9iter_swapE
	.align		8
        /*00b0*/ 	.dword	_ZN34_INTERNAL_f6543c3f_4_k_cu_1574f25d4cuda3std6ranges3__45__cpo4nextE
	.align		8
        /*00b8*/ 	.dword	_ZN34_INTERNAL_f6543c3f_4_k_cu_1574f25d4cuda3std6ranges3__45__cpo4prevE
	.align		8
        /*00c0*/ 	.dword	_ZN34_INTERNAL_f6543c3f_4_k_cu_1574f25d4cuda3std6ranges3__45__cpo4dataE
	.align		8
        /*00c8*/ 	.dword	_ZN34_INTERNAL_f6543c3f_4_k_cu_1574f25d4cuda3std6ranges3__45__cpo5cdataE
	.align		8
        /*00d0*/ 	.dword	_ZN34_INTERNAL_f6543c3f_4_k_cu_1574f25d4cuda3std6ranges3__45__cpo4sizeE
	.align		8
        /*00d8*/ 	.dword	_ZN34_INTERNAL_f6543c3f_4_k_cu_1574f25d4cuda3std6ranges3__45__cpo5ssizeE
	.align		8
        /*00e0*/ 	.dword	_ZN34_INTERNAL_f6543c3f_4_k_cu_1574f25d4cuda3std6ranges3__45__cpo8distanceE
	.align		8
        /*00e8*/ 	.dword	_ZN34_INTERNAL_f6543c3f_4_k_cu_1574f25d6thrust24THRUST_300001_SM_1000_NS6system6detail10sequential3seqE
	.align		8
        /*00f0*/ 	.dword	_ZN34_INTERNAL_f6543c3f_4_k_cu_1574f25d6thrust24THRUST_300001_SM_1000_NS12placeholders2_1E
	.align		8
        /*00f8*/ 	.dword	_ZN34_INTERNAL_f6543c3f_4_k_cu_1574f25d6thrust24THRUST_300001_SM_1000_NS12placeholders2_2E
	.align		8
        /*0100*/ 	.dword	_ZN34_INTERNAL_f6543c3f_4_k_cu_1574f25d6thrust24THRUST_300001_SM_1000_NS12placeholders2_3E
	.align		8
        /*0108*/ 	.dword	_ZN34_INTERNAL_f6543c3f_4_k_cu_1574f25d6thrust24THRUST_300001_SM_1000_NS12placeholders2_4E
	.align		8
        /*0110*/ 	.dword	_ZN34_INTERNAL_f6543c3f_4_k_cu_1574f25d6thrust24THRUST_300001_SM_1000_NS12placeholders2_5E
	.align		8
        /*0118*/ 	.dword	_ZN34_INTERNAL_f6543c3f_4_k_cu_1574f25d6thrust24THRUST_300001_SM_1000_NS12placeholders2_6E
	.align		8
        /*0120*/ 	.dword	_ZN34_INTERNAL_f6543c3f_4_k_cu_1574f25d6thrust24THRUST_300001_SM_1000_NS12placeholders2_7E
	.align		8
        /*0128*/ 	.dword	_ZN34_INTERNAL_f6543c3f_4_k_cu_1574f25d6thrust24THRUST_300001_SM_1000_NS12placeholders2_8E
	.align		8
        /*0130*/ 	.dword	_ZN34_INTERNAL_f6543c3f_4_k_cu_1574f25d6thrust24THRUST_300001_SM_1000_NS12placeholders2_9E
	.align		8
        /*0138*/ 	.dword	_ZN34_INTERNAL_f6543c3f_4_k_cu_1574f25d6thrust24THRUST_300001_SM_1000_NS12placeholders3_10E


//--------------------- .text._ZN3cub18CUB_300001_SM_10006detail4scan16DeviceScanKernelINS2_10policy_hubIjjjjN4cuda3std3__44plusIvEEE10Policy1000EPjSC_NS0_13ScanTileStateIjLb1EEES9_NS1_10InputValueIjSC_EEjjLb0EjEEvT0_T1_T2_iT3_T4_T5_ --------------------------
	.section	.text._ZN3cub18CUB_300001_SM_10006detail4scan16DeviceScanKernelINS2_10policy_hubIjjjjN4cuda3std3__44plusIvEEE10Policy1000EPjSC_NS0_13ScanTileStateIjLb1EEES9_NS1_10InputValueIjSC_EEjjLb0EjEEvT0_T1_T2_iT3_T4_T5_,"ax",@progbits
	.align	128
        .global         _ZN3cub18CUB_300001_SM_10006detail4scan16DeviceScanKernelINS2_10policy_hubIjjjjN4cuda3std3__44plusIvEEE10Policy1000EPjSC_NS0_13ScanTileStateIjLb1EEES9_NS1_10InputValueIjSC_EEjjLb0EjEEvT0_T1_T2_iT3_T4_T5_
        .type           _ZN3cub18CUB_300001_SM_10006detail4scan16DeviceScanKernelINS2_10policy_hubIjjjjN4cuda3std3__44plusIvEEE10Policy1000EPjSC_NS0_13ScanTileStateIjLb1EEES9_NS1_10InputValueIjSC_EEjjLb0EjEEvT0_T1_T2_iT3_T4_T5_,@function
        .size           _ZN3cub18CUB_300001_SM_10006detail4scan16DeviceScanKernelINS2_10policy_hubIjjjjN4cuda3std3__44plusIvEEE10Policy1000EPjSC_NS0_13ScanTileStateIjLb1EEES9_NS1_10InputValueIjSC_EEjjLb0EjEEvT0_T1_T2_iT3_T4_T5_,(.L_x_103 - _ZN3cub18CUB_300001_SM_10006detail4scan16DeviceScanKernelINS2_10policy_hubIjjjjN4cuda3std3__44plusIvEEE10Policy1000EPjSC_NS0_13ScanTileStateIjLb1EEES9_NS1_10InputValueIjSC_EEjjLb0EjEEvT0_T1_T2_iT3_T4_T5_)
        .other          _ZN3cub18CUB_300001_SM_10006detail4scan16DeviceScanKernelINS2_10policy_hubIjjjjN4cuda3std3__44plusIvEEE10Policy1000EPjSC_NS0_13ScanTileStateIjLb1EEES9_NS1_10InputValueIjSC_EEjjLb0EjEEvT0_T1_T2_iT3_T4_T5_,@"STO_CUDA_ENTRY STV_DEFAULT"
_ZN3cub18CUB_300001_SM_10006detail4scan16DeviceScanKernelINS2_10policy_hubIjjjjN4cuda3std3__44plusIvEEE10Policy1000EPjSC_NS0_13ScanTileStateIjLb1EEES9_NS1_10InputValueIjSC_EEjjLb0EjEEvT0_T1_T2_iT3_T4_T5_:
.text._ZN3cub18CUB_300001_SM_10006detail4scan16DeviceScanKernelINS2_10policy_hubIjjjjN4cuda3std3__44plusIvEEE10Policy1000EPjSC_NS0_13ScanTileStateIjLb1EEES9_NS1_10InputValueIjSC_EEjjLb0EjEEvT0_T1_T2_iT3_T4_T5_:
[----:B------:R-:W-:Y:S01]  /*0000*/  LDC R1, c[0x0][0x37c] ;  /* 0x0000df00ff017b82 */ /* 0x000fe20000000800 */
[----:B------:R-:W0:Y:S07]  /*0010*/  LDCU UR4, c[0x0][0x3a0] ;  /* 0x00007400ff0477ac */ /* 0x000e2e0008000800 */
[----:B------:R-:W1:Y:S01]  /*0020*/  LDC R38, c[0x0][0x398] ;  /* 0x0000e600ff267b82 */ /* 0x000e620000000800 */
[----:B------:R-:W2:Y:S01]  /*0030*/  LDCU.64 UR8, c[0x0][0x358] ;  /* 0x00006b00ff0877ac */ /* 0x000ea20008000a00 */
[----:B------:R-:W3:Y:S01]  /*0040*/  LDCU UR5, c[0x0][0x3b0] ;  /* 0x00007600ff0577ac */ /* 0x000ee20008000800 */
[----:B0-----:R-:W-:-:S06]  /*0050*/  UPRMT UR4, UR4, 0x7770, URZ ;  /* 0x0000777004047896 */ /* 0x001fcc00080000ff */
[----:B------:R-:W-:-:S13]  /*0060*/  ISETP.NE.AND P0, PT, RZ, UR4, PT ;  /* 0x00000004ff007c0c */ /* 0x000fda000bf05270 */
[----:B------:R-:W2:Y:S02]  /*0070*/  @P0 LDC.64 R2, c[0x0][0x3a8] ;  /* 0x0000ea00ff020b82 */ /* 0x000ea40000000a00 */
[----:B--2---:R0:W5:Y:S06]  /*0080*/  @P0 LDG.E R39, desc[UR8][R2.64] ;  /* 0x0000000802270981 */ /* 0x00416c000c1e1900 */
[----:B------:R-:W1:Y:S02]  /*0090*/  S2UR UR4, SR_CTAID.X ;  /* 0x00000000000479c3 */ /* 0x000e640000002500 */
[----:B-1----:R-:W-:-:S04]  /*00a0*/  VIADD R38, R38, UR4 ;  /* 0x0000000426267c36 */ /* 0x002fc80008000000 */
[----:B------:R-:W-:-:S05]  /*00b0*/  IMAD R5, R38, 0x2100, RZ ;  /* 0x0000210026057824 */ /* 0x000fca00078e02ff */
[----:B---3--:R-:W-:Y:S01]  /*00c0*/  IADD3 R0, PT, PT, -R5, UR5, RZ ;  /* 0x0000000505007c10 */ /* 0x008fe2000fffe1ff */
[----:B------:R-:W1:Y:S03]  /*00d0*/  @!P0 LDC R39, c[0x0][0x3a8] ;  /* 0x0000ea00ff278b82 */ /* 0x000e660000000800 */
[----:B------:R-:W-:-:S13]  /*00e0*/  ISETP.GE.U32.AND P0, PT, R0, 0x2101, PT ;  /* 0x000021010000780c */ /* 0x000fda0003f06070 */
[----:B0-----:R-:W-:Y:S05]  /*00f0*/  @!P0 BRA `(.L_x_0) ;  /* 0x0000001c00848947 */ /* 0x001fea0003800000 */
[----:B------:R-:W0:Y:S01]  /*0100*/  S2R R49, SR_TID.X ;  /* 0x0000000000317919 */ /* 0x000e220000002100 */
[----:B------:R-:W2:Y:S01]  /*0110*/  LDCU.64 UR4, c[0x0][0x380] ;  /* 0x00007000ff0477ac */ /* 0x000ea20008000a00 */
[C---:B0-----:R-:W-:Y:S02]  /*0120*/  LOP3.LUT R0, R49.reuse, 0x1f, RZ, 0xc0, !PT ;  /* 0x0000001f31007812 */ /* 0x041fe400078ec0ff */
[----:B------:R-:W-:-:S05]  /*0130*/  LOP3.LUT R3, R49, 0x3e0, RZ, 0xc0, !PT ;  /* 0x000003e031037812 */ /* 0x000fca00078ec0ff */
[----:B------:R-:W-:-:S05]  /*0140*/  IMAD R0, R3, 0x16, R0 ;  /* 0x0000001603007824 */ /* 0x000fca00078e0200 */
[----:B------:R-:W-:-:S05]  /*0150*/  IADD3 R0, P0, PT, R5, R0, RZ ;  /* 0x0000000005007210 */ /* 0x000fca0007f1e0ff */
[----:B------:R-:W-:Y:S02]  /*0160*/  IMAD.X R3, RZ, RZ, RZ, P0 ;  /* 0x000000ffff037224 */ /* 0x000fe400000e06ff */
[----:B------:R-:W-:-:S03]  /*0170*/  IMAD.SHL.U32 R45, R0, 0x4, RZ ;  /* 0x00000004002d7824 */ /* 0x000fc600078e00ff */
[----:B------:R-:W-:Y:S02]  /*0180*/  SHF.L.U64.HI R3, R0, 0x2, R3 ;  /* 0x0000000200037819 */ /* 0x000fe40000010203 */
[----:B--2---:R-:W-:-:S04]  /*0190*/  IADD3 R4, P0, PT, R45, UR4, RZ ;  /* 0x000000042d047c10 */ /* 0x004fc8000ff1e0ff */
[----:B------:R-:W-:-:S05]  /*01a0*/  IADD3.X R5, PT, PT, R3, UR5, RZ, P0, !PT ;  /* 0x0000000503057c10 */ /* 0x000fca00087fe4ff */
[----:B------:R-:W2:Y:S04]  /*01b0*/  LDG.E R7, desc[UR8][R4.64] ;  /* 0x0000000804077981 */ /* 0x000ea8000c1e1900 */
[----:B------:R-:W3:Y:S04]  /*01c0*/  LDG.E R9, desc[UR8][R4.64+0x80] ;  /* 0x0000800804097981 */ /* 0x000ee8000c1e1900 */
[----:B------:R-:W4:Y:S04]  /*01d0*/  LDG.E R11, desc[UR8][R4.64+0x100] ;  /* 0x00010008040b7981 */ /* 0x000f28000c1e1900 */
        /* <DEDUP_REMOVED lines=18> */
[----:B------:R-:W4:Y:S01]  /*0300*/  LDG.E R18, desc[UR8][R4.64+0xa80] ;  /* 0x000a800804127981 */ /* 0x000f22000c1e1900 */
[----:B------:R-:W0:Y:S01]  /*0310*/  S2UR UR5, SR_CgaCtaId ;  /* 0x00000000000579c3 */ /* 0x000e220000008800 */
[----:B------:R-:W-:Y:S01]  /*0320*/  SHF.R.U32.HI R40, RZ, 0x5, R49 ;  /* 0x00000005ff287819 */ /* 0x000fe20000011631 */
[----:B------:R-:W-:Y:S01]  /*0330*/  UMOV UR4, 0x400 ;  /* 0x0000040000047882 */ /* 0x000fe20000000000 */
[----:B------:R-:W1:Y:S01]  /*0340*/  S2R R47, SR_LANEID ;  /* 0x00000000002f7919 */ /* 0x000e620000000000 */
[----:B------:R-:W-:Y:S01]  /*0350*/  ISETP.NE.AND P0, PT, R38, RZ, PT ;  /* 0x000000ff2600720c */ /* 0x000fe20003f05270 */
[----:B------:R-:W-:Y:S01]  /*0360*/  BSSY.RECONVERGENT B0, `(.L_x_1) ;  /* 0x0000168000007945 */ /* 0x000fe20003800200 */
[----:B0-----:R-:W-:Y:S01]  /*0370*/  ULEA UR4, UR5, UR4, 0x18 ;  /* 0x0000000405047291 */ /* 0x001fe2000f8ec0ff */
[----:B-1----:R-:W-:-:S05]  /*0380*/  IMAD R2, R40, 0x2c0, R47 ;  /* 0x000002c028027824 */ /* 0x002fca00078e022f */
[----:B------:R-:W-:-:S05]  /*0390*/  LEA R2, R2, UR4, 0x2 ;  /* 0x0000000402027c11 */ /* 0x000fca000f8e10ff */
[----:B------:R-:W-:Y:S01]  /*03a0*/  IMAD R0, R47, 0x54, R2 ;  /* 0x000000542f007824 */ /* 0x000fe200078e0202 */
[----:B--2---:R0:W-:Y:S04]  /*03b0*/  STS [R2], R7 ;  /* 0x0000000702007388 */ /* 0x0041e80000000800 */
[----:B---3--:R0:W-:Y:S04]  /*03c0*/  STS [R2+0x80], R9 ;  /* 0x0000800902007388 */ /* 0x0081e80000000800 */
[----:B----4-:R0:W-:Y:S04]  /*03d0*/  STS [R2+0x100], R11 ;  /* 0x0001000b02007388 */ /* 0x0101e80000000800 */
[----:B------:R0:W-:Y:S04]  /*03e0*/  STS [R2+0x180], R13 ;  /* 0x0001800d02007388 */ /* 0x0001e80000000800 */
        /* <DEDUP_REMOVED lines=17> */
[----:B------:R0:W-:Y:S01]  /*0500*/  STS [R2+0xa80], R18 ;  /* 0x000a801202007388 */ /* 0x0001e20000000800 */
[----:B------:R-:W-:-:S03]  /*0510*/  NOP ;  /* 0x0000000000007918 */ /* 0x000fc60000000000 */
[----:B------:R0:W1:Y:S04]  /*0520*/  LDS.64 R4, [R0] ;  /* 0x0000000000047984 */ /* 0x0000680000000a00 */
[----:B------:R0:W2:Y:S04]  /*0530*/  LDS.64 R6, [R0+0x8] ;  /* 0x0000080000067984 */ /* 0x0000a80000000a00 */
[----:B------:R0:W3:Y:S04]  /*0540*/  LDS.64 R8, [R0+0x10] ;  /* 0x0000100000087984 */ /* 0x0000e80000000a00 */
[----:B------:R0:W4:Y:S04]  /*0550*/  LDS.64 R10, [R0+0x18] ;  /* 0x00001800000a7984 */ /* 0x0001280000000a00 */
[----:B------:R0:W0:Y:S04]  /*0560*/  LDS.64 R12, [R0+0x20] ;  /* 0x00002000000c7984 */ /* 0x0000280000000a00 */
[----:B------:R0:W0:Y:S04]  /*0570*/  LDS.64 R14, [R0+0x28] ;  /* 0x00002800000e7984 */ /* 0x0000280000000a00 */
[----:B------:R0:W0:Y:S04]  /*0580*/  LDS.64 R28, [R0+0x30] ;  /* 0x00003000001c7984 */ /* 0x0000280000000a00 */
[----:B------:R0:W0:Y:S04]  /*0590*/  LDS.64 R30, [R0+0x38] ;  /* 0x00003800001e7984 */ /* 0x0000280000000a00 */
[----:B------:R0:W0:Y:S04]  /*05a0*/  LDS.64 R32, [R0+0x40] ;  /* 0x0000400000207984 */ /* 0x0000280000000a00 */
[----:B------:R0:W0:Y:S04]  /*05b0*/  LDS.64 R34, [R0+0x48] ;  /* 0x0000480000227984 */ /* 0x0000280000000a00 */
[----:B------:R0:W0:Y:S01]  /*05c0*/  LDS.64 R36, [R0+0x50] ;  /* 0x0000500000247984 */ /* 0x0000220000000a00 */
[----:B------:R-:W-:Y:S06]  /*05d0*/  BAR.SYNC.DEFER_BLOCKING 0x0 ;  /* 0x0000000000007b1d */ /* 0x000fec0000010000 */
[----:B-1----:R-:W-:Y:S05]  /*05e0*/  @P0 BRA `(.L_x_2) ;  /* 0x00000004001c0947 */ /* 0x002fea0003800000 */
[----:B0-2---:R-:W-:Y:S02]  /*05f0*/  IADD3 R16, PT, PT, R6, R5, R4 ;  /* 0x0000000506107210 */ /* 0x005fe40007ffe004 */
[C---:B------:R-:W-:Y:S02]  /*0600*/  ISETP.NE.AND P1, PT, R47.reuse, 0x1f, PT ;  /* 0x0000001f2f00780c */ /* 0x040fe40003f25270 */
[----:B---3--:R-:W-:Y:S02]  /*0610*/  IADD3 R16, PT, PT, R8, R7, R16 ;  /* 0x0000000708107210 */ /* 0x008fe40007ffe010 */
[----:B------:R-:W-:Y:S02]  /*0620*/  ISETP.NE.AND P2, PT, R47, RZ, PT ;  /* 0x000000ff2f00720c */ /* 0x000fe40003f45270 */
[----:B----4-:R-:W-:-:S04]  /*0630*/  IADD3 R16, PT, PT, R10, R9, R16 ;  /* 0x000000090a107210 */ /* 0x010fc80007ffe010 */
[----:B------:R-:W-:-:S03]  /*0640*/  IADD3 R16, PT, PT, R12, R11, R16 ;  /* 0x0000000b0c107210 */ /* 0x000fc60007ffe010 */
[----:B------:R-:W-:Y:S02]  /*0650*/  @!P1 LEA R43, R40, UR4, 0x2 ;  /* 0x00000004282b9c11 */ /* 0x000fe4000f8e10ff */
[----:B------:R-:W-:-:S04]  /*0660*/  IADD3 R16, PT, PT, R14, R13, R16 ;  /* 0x0000000d0e107210 */ /* 0x000fc80007ffe010 */
[----:B------:R-:W-:-:S04]  /*0670*/  IADD3 R16, PT, PT, R28, R15, R16 ;  /* 0x0000000f1c107210 */ /* 0x000fc80007ffe010 */
[----:B------:R-:W-:-:S04]  /*0680*/  IADD3 R16, PT, PT, R30, R29, R16 ;  /* 0x0000001d1e107210 */ /* 0x000fc80007ffe010 */
[----:B------:R-:W-:-:S04]  /*0690*/  IADD3 R16, PT, PT, R32, R31, R16 ;  /* 0x0000001f20107210 */ /* 0x000fc80007ffe010 */
[----:B------:R-:W-:-:S04]  /*06a0*/  IADD3 R16, PT, PT, R34, R33, R16 ;  /* 0x0000002122107210 */ /* 0x000fc80007ffe010 */
[----:B------:R-:W-:-:S05]  /*06b0*/  IADD3 R16, PT, PT, R36, R35, R16 ;  /* 0x0000002324107210 */ /* 0x000fca0007ffe010 */
[----:B------:R-:W-:-:S05]  /*06c0*/  IMAD.IADD R37, R37, 0x1, R16 ;  /* 0x0000000125257824 */ /* 0x000fca00078e0210 */
[----:B------:R-:W0:Y:S02]  /*06d0*/  SHFL.UP P0, R16, R37, 0x1, RZ ;  /* 0x0420000025107989 */ /* 0x000e2400000000ff */
[----:B0-----:R-:W-:-:S05]  /*06e0*/  @P0 IMAD.IADD R16, R37, 0x1, R16 ;  /* 0x0000000125100824 */ /* 0x001fca00078e0210 */
[----:B------:R-:W0:Y:S02]  /*06f0*/  SHFL.UP P0, R21, R16, 0x2, RZ ;  /* 0x0440000010157989 */ /* 0x000e2400000000ff */
[----:B0-----:R-:W-:-:S05]  /*0700*/  @P0 IMAD.IADD R21, R16, 0x1, R21 ;  /* 0x0000000110150824 */ /* 0x001fca00078e0215 */
[----:B------:R-:W0:Y:S02]  /*0710*/  SHFL.UP P0, R24, R21, 0x4, RZ ;  /* 0x0480000015187989 */ /* 0x000e2400000000ff */
[----:B0-----:R-:W-:-:S05]  /*0720*/  @P0 IMAD.IADD R24, R21, 0x1, R24 ;  /* 0x0000000115180824 */ /* 0x001fca00078e0218 */
[----:B------:R-:W0:Y:S02]  /*0730*/  SHFL.UP P0, R41, R24, 0x8, RZ ;  /* 0x0500000018297989 */ /* 0x000e2400000000ff */
[----:B0-----:R-:W-:-:S05]  /*0740*/  @P0 IMAD.IADD R41, R24, 0x1, R41 ;  /* 0x0000000118290824 */ /* 0x001fca00078e0229 */
[----:B------:R-:W0:Y:S02]  /*0750*/  SHFL.UP P0, R38, R41, 0x10, RZ ;  /* 0x0600000029267989 */ /* 0x000e2400000000ff */
[----:B0-----:R-:W-:Y:S01]  /*0760*/  @P0 IMAD.IADD R38, R41, 0x1, R38 ;  /* 0x0000000129260824 */ /* 0x001fe200078e0226 */
[----:B------:R-:W-:-:S03]  /*0770*/  ISETP.NE.AND P0, PT, R40, 0x2, PT ;  /* 0x000000022800780c */ /* 0x000fc60003f05270 */
[----:B------:R-:W-:Y:S01]  /*0780*/  IMAD.IADD R37, R38, 0x1, -R37 ;  /* 0x0000000126257824 */ /* 0x000fe200078e0a25 */
[----:B------:R-:W-:Y:S01]  /*0790*/  @!P1 STS [R43+0x10], R38 ;  /* 0x000010262b009388 */ /* 0x000fe20000000800 */
[----:B------:R-:W-:Y:S01]  /*07a0*/  BAR.SYNC.DEFER_BLOCKING 0x0 ;  /* 0x0000000000007b1d */ /* 0x000fe20000010000 */
[----:B------:R-:W-:Y:S02]  /*07b0*/  ISETP.NE.AND P1, PT, R40, 0x9, PT ;  /* 0x000000092800780c */ /* 0x000fe40003f25270 */
[----:B------:R-:W-:-:S03]  /*07c0*/  SEL R37, R37, RZ, P2 ;  /* 0x000000ff25257207 */ /* 0x000fc60001000000 */
[----:B------:R-:W0:Y:S04]  /*07d0*/  LDS.128 R16, [UR4+0x10] ;  /* 0x00001004ff107984 */ /* 0x000e280008000c00 */
[----:B------:R-:W1:Y:S04]  /*07e0*/  LDS.128 R20, [UR4+0x20] ;  /* 0x00002004ff147984 */ /* 0x000e680008000c00 */
[----:B------:R-:W2:Y:S01]  /*07f0*/  LDS.128 R24, [UR4+0x30] ;  /* 0x00003004ff187984 */ /* 0x000ea20008000c00 */
[----:B0-----:R-:W-:-:S04]  /*0800*/  IMAD.IADD R17, R16, 0x1, R17 ;  /* 0x0000000110117824 */ /* 0x001fc800078e0211 */
[----:B------:R-:W-:Y:S01]  /*0810*/  IMAD.IADD R18, R18, 0x1, R17 ;  /* 0x0000000112127824 */ /* 0x000fe200078e0211 */
[----:B------:R-:W-:Y:S02]  /*0820*/  SEL R16, R17, R16, !P0 ;  /* 0x0000001011107207 */ /* 0x000fe40004000000 */
[----:B------:R-:W-:Y:S01]  /*0830*/  ISETP.NE.AND P0, PT, R40, 0x3, PT ;  /* 0x000000032800780c */ /* 0x000fe20003f05270 */
[----:B------:R-:W-:-:S03]  /*0840*/  IMAD.IADD R19, R19, 0x1, R18 ;  /* 0x0000000113137824 */ /* 0x000fc600078e0212 */
[----:B------:R-:W-:Y:S01]  /*0850*/  SEL R16, R18, R16, !P0 ;  /* 0x0000001012107207 */ /* 0x000fe20004000000 */
[----:B-1----:R-:W-:Y:S01]  /*0860*/  IMAD.IADD R20, R19, 0x1, R20 ;  /* 0x0000000113147824 */ /* 0x002fe200078e0214 */
[----:B------:R-:W-:-:S03]  /*0870*/  ISETP.NE.AND P0, PT, R40, 0x4, PT ;  /* 0x000000042800780c */ /* 0x000fc60003f05270 */
[----:B------:R-:W-:Y:S01]  /*0880*/  IMAD.IADD R21, R21, 0x1, R20 ;  /* 0x0000000115157824 */ /* 0x000fe200078e0214 */
[----:B------:R-:W-:Y:S02]  /*0890*/  SEL R16, R19, R16, !P0 ;  /* 0x0000001013107207 */ /* 0x000fe40004000000 */
[----:B------:R-:W-:Y:S01]  /*08a0*/  ISETP.NE.AND P0, PT, R40, 0x5, PT ;  /* 0x000000052800780c */ /* 0x000fe20003f05270 */
[----:B------:R-:W-:-:S03]  /*08b0*/  IMAD.IADD R22, R22, 0x1, R21 ;  /* 0x0000000116167824 */ /* 0x000fc600078e0215 */
[----:B------:R-:W-:Y:S01]  /*08c0*/  SEL R16, R20, R16, !P0 ;  /* 0x0000001014107207 */ /* 0x000fe20004000000 */
[----:B------:R-:W-:Y:S01]  /*08d0*/  IMAD.IADD R23, R23, 0x1, R22 ;  /* 0x0000000117177824 */ /* 0x000fe200078e0216 */
[----:B------:R-:W-:-:S03]  /*08e0*/  ISETP.NE.AND P0, PT, R40, 0x6, PT ;  /* 0x000000062800780c */ /* 0x000fc60003f05270 */
[----:B--2---:R-:W-:Y:S01]  /*08f0*/  IMAD.IADD R24, R23, 0x1, R24 ;  /* 0x0000000117187824 */ /* 0x004fe200078e0218 */
[----:B------:R-:W-:Y:S02]  /*0900*/  SEL R16, R21, R16, !P0 ;  /* 0x0000001015107207 */ /* 0x000fe40004000000 */
[----:B------:R-:W-:Y:S01]  /*0910*/  ISETP.NE.AND P0, PT, R40, 0x7, PT ;  /* 0x000000072800780c */ /* 0x000fe20003f05270 */
[----:B------:R-:W-:-:S03]  /*0920*/  IMAD.IADD R25, R25, 0x1, R24 ;  /* 0x0000000119197824 */ /* 0x000fc600078e0218 */
[----:B------:R-:W-:Y:S01]  /*0930*/  SEL R16, R22, R16, !P0 ;  /* 0x0000001016107207 */ /* 0x000fe20004000000 */
[----:B------:R-:W-:Y:S01]  /*0940*/  IMAD.IADD R26, R26, 0x1, R25 ;  /* 0x000000011a1a7824 */ /* 0x000fe200078e0219 */
[----:B------:R-:W-:-:S04]  /*0950*/  ISETP.NE.AND P0, PT, R40, 0x8, PT ;  /* 0x000000082800780c */ /* 0x000fc80003f05270 */
[----:B------:R-:W-:Y:S02]  /*0960*/  SEL R16, R23, R16, !P0 ;  /* 0x0000001017107207 */ /* 0x000fe40004000000 */
[----:B------:R-:W-:Y:S02]  /*0970*/  ISETP.NE.AND P0, PT, R40, 0xa, PT ;  /* 0x0000000a2800780c */ /* 0x000fe40003f05270 */
[----:B------:R-:W-:Y:S02]  /*0980*/  SEL R16, R24, R16, !P1 ;  /* 0x0000001018107207 */ /* 0x000fe40004800000 */
[----:B------:R-:W-:Y:S02]  /*0990*/  ISETP.NE.AND P1, PT, R40, 0xb, PT ;  /* 0x0000000b2800780c */ /* 0x000fe40003f25270 */
[----:B------:R-:W-:Y:S02]  /*09a0*/  SEL R16, R25, R16, !P0 ;  /* 0x0000001019107207 */ /* 0x000fe40004000000 */
[----:B------:R-:W-:-:S02]  /*09b0*/  ISETP.GE.U32.AND P0, PT, R49, 0x20, PT ;  /* 0x000000203100780c */ /* 0x000fc40003f06070 */
[----:B------:R-:W-:Y:S02]  /*09c0*/  SEL R16, R26, R16, !P1 ;  /* 0x000000101a107207 */ /* 0x000fe40004800000 */
[----:B------:R-:W-:Y:S02]  /*09d0*/  ISETP.NE.AND P1, PT, R49, RZ, PT ;  /* 0x000000ff3100720c */ /* 0x000fe40003f25270 */
[----:B------:R-:W-:Y:S02]  /*09e0*/  SEL R16, R16, RZ, P0 ;  /* 0x000000ff10107207 */ /* 0x000fe40000000000 */
[--C-:B-----5:R-:W-:Y:S02]  /*09f0*/  IADD3 R27, PT, PT, R26, R27, R39.reuse ;  /* 0x0000001b1a1b7210 */ /* 0x120fe40007ffe027 */
[----:B------:R-:W-:-:S07]  /*0a00*/  IADD3 R16, PT, PT, R16, R37, R39 ;  /* 0x0000002510107210 */ /* 0x000fce0007ffe027 */
[----:B------:R-:W-:Y:S05]  /*0a10*/  @P1 BRA `(.L_x_3) ;  /* 0x0000000c00f01947 */ /* 0x000fea0003800000 */
[----:B------:R-:W0:Y:S01]  /*0a20*/  LDC.64 R18, c[0x0][0x390] ;  /* 0x0000e400ff127b82 */ /* 0x000e220000000a00 */
[----:B------:R-:W-:-:S05]  /*0a30*/  IMAD.MOV.U32 R26, RZ, RZ, 0x65 ;  /* 0x00000065ff1a7424 */ /* 0x000fca00078e00ff */
[----:B0-----:R0:W-:Y:S01]  /*0a40*/  ST.E.64.STRONG.GPU desc[UR8][R18.64+0x100], R26 ;  /* 0x0001001a12007985 */ /* 0x0011e2000c10fb08 */
[----:B------:R-:W-:Y:S05]  /*0a50*/  BRA `(.L_x_3) ;  /* 0x0000000c00e07947 */ /* 0x000fea0003800000 */
.L_x_2:
        /* <DEDUP_REMOVED lines=20> */
[----:B-----5:R-:W0:Y:S02]  /*0ba0*/  SHFL.UP P0, R39, R24, 0x8, RZ ;  /* 0x0500000018277989 */ /* 0x020e2400000000ff */
[----:B0-----:R-:W-:-:S05]  /*0bb0*/  @P0 IMAD.IADD R39, R24, 0x1, R39 ;  /* 0x0000000118270824 */ /* 0x001fca00078e0227 */
[----:B------:R-:W0:Y:S02]  /*0bc0*/  SHFL.UP P0, R42, R39, 0x10, RZ ;  /* 0x06000000272a7989 */ /* 0x000e2400000000ff */
[----:B0-----:R-:W-:Y:S01]  /*0bd0*/  @P0 IMAD.IADD R42, R39, 0x1, R42 ;  /* 0x00000001272a0824 */ /* 0x001fe200078e022a */
[----:B------:R-:W-:-:S03]  /*0be0*/  ISETP.NE.AND P0, PT, R40, 0x2, PT ;  /* 0x000000022800780c */ /* 0x000fc60003f05270 */
[----:B------:R-:W-:Y:S01]  /*0bf0*/  IMAD.IADD R37, R42, 0x1, -R37 ;  /* 0x000000012a257824 */ /* 0x000fe200078e0a25 */
[----:B------:R-:W-:Y:S01]  /*0c00*/  @!P1 STS [R41+0x10], R42 ;  /* 0x0000102a29009388 */ /* 0x000fe20000000800 */
[----:B------:R-:W-:Y:S01]  /*0c10*/  BAR.SYNC.DEFER_BLOCKING 0x0 ;  /* 0x0000000000007b1d */ /* 0x000fe20000010000 */
[----:B------:R-:W-:-:S05]  /*0c20*/  ISETP.NE.AND P1, PT, R40, 0x9, PT ;  /* 0x000000092800780c */ /* 0x000fca0003f25270 */
[----:B------:R-:W0:Y:S04]  /*0c30*/  LDS.128 R16, [UR4+0x10] ;  /* 0x00001004ff107984 */ /* 0x000e280008000c00 */
[----:B------:R-:W1:Y:S04]  /*0c40*/  LDS.128 R20, [UR4+0x20] ;  /* 0x00002004ff147984 */ /* 0x000e680008000c00 */
[----:B------:R-:W2:Y:S01]  /*0c50*/  LDS.128 R24, [UR4+0x30] ;  /* 0x00003004ff187984 */ /* 0x000ea20008000c00 */
[----:B0-----:R-:W-:-:S04]  /*0c60*/  IMAD.IADD R17, R16, 0x1, R17 ;  /* 0x0000000110117824 */ /* 0x001fc800078e0211 */
[----:B------:R-:W-:Y:S01]  /*0c70*/  IMAD.IADD R18, R18, 0x1, R17 ;  /* 0x0000000112127824 */ /* 0x000fe200078e0211 */
[----:B------:R-:W-:Y:S02]  /*0c80*/  SEL R16, R17, R16, !P0 ;  /* 0x0000001011107207 */ /* 0x000fe40004000000 */
[----:B------:R-:W-:Y:S01]  /*0c90*/  ISETP.NE.AND P0, PT, R40, 0x3, PT ;  /* 0x000000032800780c */ /* 0x000fe20003f05270 */
[----:B------:R-:W-:Y:S01]  /*0ca0*/  IMAD.IADD R19, R19, 0x1, R18 ;  /* 0x0000000113137824 */ /* 0x000fe200078e0212 */
[----:B------:R-:W-:Y:S02]  /*0cb0*/  SEL R17, R37, RZ, P2 ;  /* 0x000000ff25117207 */ /* 0x000fe40001000000 */
        /* <DEDUP_REMOVED lines=16> */
[----:B------:R-:W-:-:S03]  /*0dc0*/  ISETP.NE.AND P0, PT, R40, 0x8, PT ;  /* 0x000000082800780c */ /* 0x000fc60003f05270 */
[----:B------:R-:W-:Y:S01]  /*0dd0*/  IMAD.IADD R27, R27, 0x1, R26 ;  /* 0x000000011b1b7824 */ /* 0x000fe200078e021a */
[----:B------:R-:W-:Y:S02]  /*0de0*/  SEL R16, R23, R16, !P0 ;  /* 0x0000001017107207 */ /* 0x000fe40004000000 */
[----:B------:R-:W-:Y:S02]  /*0df0*/  ISETP.NE.AND P0, PT, R40, 0xa, PT ;  /* 0x0000000a2800780c */ /* 0x000fe40003f05270 */
[----:B------:R-:W-:Y:S02]  /*0e00*/  SEL R16, R24, R16, !P1 ;  /* 0x0000001018107207 */ /* 0x000fe40004800000 */
[----:B------:R-:W-:Y:S02]  /*0e10*/  ISETP.NE.AND P1, PT, R40, 0xb, PT ;  /* 0x0000000b2800780c */ /* 0x000fe40003f25270 */
[----:B------:R-:W-:Y:S02]  /*0e20*/  SEL R16, R25, R16, !P0 ;  /* 0x0000001019107207 */ /* 0x000fe40004000000 */
[----:B------:R-:W-:-:S02]  /*0e30*/  ISETP.GT.U32.AND P0, PT, R49, 0x1f, PT ;  /* 0x0000001f3100780c */ /* 0x000fc40003f04070 */
[----:B------:R-:W-:Y:S02]  /*0e40*/  SEL R16, R26, R16, !P1 ;  /* 0x000000101a107207 */ /* 0x000fe40004800000 */
[----:B------:R-:W-:-:S03]  /*0e50*/  ISETP.GE.U32.AND P1, PT, R49, 0x20, PT ;  /* 0x000000203100780c */ /* 0x000fc60003f26070 */
[----:B------:R-:W-:-:S05]  /*0e60*/  IMAD.IADD R16, R16, 0x1, R17 ;  /* 0x0000000110107824 */ /* 0x000fca00078e0211 */
[----:B------:R-:W-:Y:S01]  /*0e70*/  SEL R46, R37, R16, !P1 ;  /* 0x00000010252e7207 */ /* 0x000fe20004800000 */
[----:B------:R-:W-:Y:S06]  /*0e80*/  @P0 BRA `(.L_x_4) ;  /* 0x0000000800b00947 */ /* 0x000fec0003800000 */
[----:B------:R-:W0:Y:S01]  /*0e90*/  LDC.64 R16, c[0x0][0x390] ;  /* 0x0000e400ff107b82 */ /* 0x000e220000000a00 */
[----:B------:R-:W-:Y:S02]  /*0ea0*/  ISETP.NE.AND P1, PT, R49, RZ, PT ;  /* 0x000000ff3100720c */ /* 0x000fe40003f25270 */
[----:B------:R-:W-:-:S05]  /*0eb0*/  LOP3.LUT R21, RZ, R49, RZ, 0x33, !PT ;  /* 0x00000031ff157212 */ /* 0x000fca00078e33ff */
[----:B------:R-:W-:-:S06]  /*0ec0*/  IMAD.IADD R21, R38, 0x1, R21 ;  /* 0x0000000126157824 */ /* 0x000fcc00078e0215 */
[----:B------:R-:W-:Y:S01]  /*0ed0*/  @!P1 IMAD.MOV.U32 R26, RZ, RZ, 0x64 ;  /* 0x00000064ff1a9424 */ /* 0x000fe200078e00ff */
[----:B------:R1:W-:Y:S01]  /*0ee0*/  @!P1 STS [UR4+0xc], R27 ;  /* 0x00000c1bff009988 */ /* 0x0003e20008000804 */
[----:B0-----:R-:W-:-:S04]  /*0ef0*/  IMAD.WIDE R24, R38, 0x8, R16 ;  /* 0x0000000826187825 */ /* 0x001fc800078e0210 */
[----:B------:R-:W-:Y:S01]  /*0f00*/  IMAD.WIDE R16, R21, 0x8, R16 ;  /* 0x0000000815107825 */ /* 0x000fe200078e0210 */
[----:B------:R1:W-:Y:S01]  /*0f10*/  @!P1 ST.E.64.STRONG.GPU desc[UR8][R24.64+0x100], R26 ;  /* 0x0001001a18009985 */ /* 0x0003e2000c10fb08 */
[----:B------:R-:W-:Y:S05]  /*0f20*/  NANOSLEEP 0x33e ;  /* 0x0000033e0000795d */ /* 0x000fea0003800000 */
[----:B------:R-:W2:Y:S01]  /*0f30*/  LD.E.64.STRONG.GPU R40, desc[UR8][R16.64+0x100] ;  /* 0x0001000810287980 */ /* 0x000ea2000c10fb00 */
[----:B------:R-:W-:Y:S01]  /*0f40*/  UMOV UR5, 0xffffffff ;  /* 0xffffffff00057882 */ /* 0x000fe20000000000 */
[----:B--2---:R-:W-:Y:S02]  /*0f50*/  ISETP.NE.AND P0, PT, R40, 0x63, PT ;  /* 0x000000632800780c */ /* 0x004fe40003f05270 */
[----:B-1----:R-:W-:Y:S11]  /*0f60*/  BRA.DIV UR5, `(.L_x_5) ;  /* 0x00000036053c7947 */ /* 0x002ff6000b800000 */
[----:B------:R-:W-:-:S13]  /*0f70*/  VOTE.ANY P0, !P0 ;  /* 0x0000000000ff7806 */ /* 0x000fda0004000100 */
.L_x_34:
[----:B------:R-:W-:Y:S05]  /*0f80*/  @!P0 BRA `(.L_x_6) ;  /* 0x0000000000748947 */ /* 0x000fea0003800000 */
[----:B------:R-:W-:-:S07]  /*0f90*/  IMAD.MOV.U32 R20, RZ, RZ, 0x3b8 ;  /* 0x000003b8ff147424 */ /* 0x000fce00078e00ff */
.L_x_8:
[----:B------:R-:W-:Y:S02]  /*0fa0*/  VIADD R23, R20, 0x1 ;  /* 0x0000000114177836 */ /* 0x000fe40000000000 */
[----:B------:R-:W-:Y:S02]  /*0fb0*/  IMAD R38, R38, 0x41a7, RZ ;  /* 0x000041a726267824 */ /* 0x000fe400078e02ff */
[----:B------:R-:W0:Y:S01]  /*0fc0*/  I2F.U32.RP R22, R23 ;  /* 0x0000001700167306 */ /* 0x000e220000209000 */
[----:B------:R-:W-:Y:S01]  /*0fd0*/  IMAD.MOV R37, RZ, RZ, -R23 ;  /* 0x000000ffff257224 */ /* 0x000fe200078e0a17 */
[----:B------:R-:W-:Y:S02]  /*0fe0*/  ISETP.NE.U32.AND P2, PT, R23, RZ, PT ;  /* 0x000000ff1700720c */ /* 0x000fe40003f45070 */
[----:B------:R-:W-:-:S04]  /*0ff0*/  LOP3.LUT R38, R38, 0x7fffffff, RZ, 0xc0, !PT ;  /* 0x7fffffff26267812 */ /* 0x000fc800078ec0ff */
[----:B0-----:R-:W0:Y:S02]  /*1000*/  MUFU.RCP R22, R22 ;  /* 0x0000001600167308 */ /* 0x001e240000001000 */
[----:B0-----:R-:W-:-:S06]  /*1010*/  VIADD R18, R22, 0xffffffe ;  /* 0x0ffffffe16127836 */ /* 0x001fcc0000000000 */
[----:B------:R0:W1:Y:S02]  /*1020*/  F2I.FTZ.U32.TRUNC.NTZ R19, R18 ;  /* 0x0000001200137305 */ /* 0x000064000021f000 */
[----:B0-----:R-:W-:Y:S02]  /*1030*/  IMAD.MOV.U32 R18, RZ, RZ, RZ ;  /* 0x000000ffff127224 */ /* 0x001fe400078e00ff */
[----:B-1----:R-:W-:-:S04]  /*1040*/  IMAD R37, R37, R19, RZ ;  /* 0x0000001325257224 */ /* 0x002fc800078e02ff */
[----:B------:R-:W-:-:S06]  /*1050*/  IMAD.HI.U32 R19, R19, R37, R18 ;  /* 0x0000002513137227 */ /* 0x000fcc00078e0012 */
[----:B------:R-:W-:-:S04]  /*1060*/  IMAD.HI.U32 R19, R19, R38, RZ ;  /* 0x0000002613137227 */ /* 0x000fc800078e00ff */
[----:B------:R-:W-:-:S04]  /*1070*/  IMAD.MOV R19, RZ, RZ, -R19 ;  /* 0x000000ffff137224 */ /* 0x000fc800078e0a13 */
[----:B------:R-:W-:-:S05]  /*1080*/  IMAD R22, R23, R19, R38 ;  /* 0x0000001317167224 */ /* 0x000fca00078e0226 */
[----:B------:R-:W-:-:S13]  /*1090*/  ISETP.GE.U32.AND P0, PT, R22, R23, PT ;  /* 0x000000171600720c */ /* 0x000fda0003f06070 */
[----:B------:R-:W-:-:S05]  /*10a0*/  @P0 IMAD.IADD R22, R22, 0x1, -R23 ;  /* 0x0000000116160824 */ /* 0x000fca00078e0a17 */
[----:B------:R-:W-:-:S13]  /*10b0*/  ISETP.GE.U32.AND P0, PT, R22, R23, PT ;  /* 0x000000171600720c */ /* 0x000fda0003f06070 */
[----:B------:R-:W-:Y:S01]  /*10c0*/  @P0 IMAD.IADD R22, R22, 0x1, -R23 ;  /* 0x0000000116160824 */ /* 0x000fe200078e0a17 */
[----:B------:R-:W-:-:S04]  /*10d0*/  @!P2 LOP3.LUT R22, RZ, R23, RZ, 0x33, !PT ;  /* 0x00000017ff16a212 */ /* 0x000fc800078e33ff */
[----:B------:R-:W-:Y:S05]  /*10e0*/  NANOSLEEP R22 ;  /* 0x000000160000735d */ /* 0x000fea0003800000 */
[----:B------:R-:W2:Y:S01]  /*10f0*/  LD.E.64.STRONG.GPU R40, desc[UR8][R16.64+0x100] ;  /* 0x0001000810287980 */ /* 0x000ea2000c10fb00 */
[----:B------:R-:W-:Y:S01]  /*1100*/  UMOV UR5, 0xffffffff ;  /* 0xffffffff00057882 */ /* 0x000fe20000000000 */
[----:B------:R-:W-:Y:S02]  /*1110*/  SHF.R.U32.HI R20, RZ, 0x1, R20 ;  /* 0x00000001ff147819 */ /* 0x000fe40000011614 */
[----:B--2---:R-:W-:Y:S01]  /*1120*/  ISETP.NE.AND P0, PT, R40, 0x63, PT ;  /* 0x000000632800780c */ /* 0x004fe20003f05270 */
[----:B------:R-:W-:-:S12]  /*1130*/  BRA.DIV UR5, `(.L_x_7) ;  /* 0x0000003205e87947 */ /* 0x000fd8000b800000 */
[----:B------:R-:W-:-:S13]  /*1140*/  VOTE.ANY P0, !P0 ;  /* 0x0000000000ff7806 */ /* 0x000fda0004000100 */
.L_x_37:
[----:B------:R-:W-:Y:S05]  /*1150*/  @P0 BRA `(.L_x_8) ;  /* 0xfffffffc00900947 */ /* 0x000fea000383ffff */
.L_x_6:
[----:B------:R-:W-:Y:S01]  /*1160*/  UMOV UR5, 0xffffffff ;  /* 0xffffffff00057882 */ /* 0x000fe20000000000 */
[----:B------:R-:W-:Y:S02]  /*1170*/  ISETP.NE.AND P0, PT, R40, 0x65, PT ;  /* 0x000000652800780c */ /* 0x000fe40003f05270 */
[----:B------:R-:W-:Y:S11]  /*1180*/  BRA.DIV UR5, `(.L_x_9) ;  /* 0x0000003205f47947 */ /* 0x000ff6000b800000 */
[----:B------:R-:W0:Y:S01]  /*1190*/  S2R R48, SR_GEMASK ;  /* 0x0000000000307919 */ /* 0x000e220000003c00 */
[----:B------:R-:W-:Y:S01]  /*11a0*/  VOTE.ANY R19, PT, !P0 ;  /* 0x0000000000137806 */ /* 0x000fe200040e0100 */
[C---:B------:R-:W-:Y:S01]  /*11b0*/  VIADD R22, R47.reuse, 0x2 ;  /* 0x000000022f167836 */ /* 0x040fe20000000000 */
[----:B------:R-:W1:Y:S01]  /*11c0*/  LDC.64 R42, c[0x0][0x390] ;  /* 0x0000e400ff2a7b82 */ /* 0x000e620000000a00 */
[C---:B------:R-:W-:Y:S02]  /*11d0*/  VIADD R23, R47.reuse, 0x4 ;  /* 0x000000042f177836 */ /* 0x040fe40000000000 */
[----:B------:R-:W-:Y:S01]  /*11e0*/  VIADD R26, R47, 0x8 ;  /* 0x000000082f1a7836 */ /* 0x000fe20000000000 */
[----:B-1----:R-:W-:Y:S02]  /*11f0*/  IADD3 R42, P3, PT, R42, 0x100, RZ ;  /* 0x000001002a2a7810 */ /* 0x002fe40007f7e0ff */
[----:B0-----:R-:W-:-:S03]  /*1200*/  LOP3.LUT R19, R19, 0x80000000, R48, 0xec, !PT ;  /* 0x8000000013137812 */ /* 0x001fc600078eec30 */
[----:B------:R-:W-:Y:S02]  /*1210*/  IMAD.X R43, RZ, RZ, R43, P3 ;  /* 0x000000ffff2b7224 */ /* 0x000fe400018e062b */
[----:B------:R-:W-:-:S05]  /*1220*/  VIADD R16, R19, 0xffffffff ;  /* 0xffffffff13107836 */ /* 0x000fca0000000000 */
[----:B------:R-:W-:-:S06]  /*1230*/  LOP3.LUT R16, R19, R16, RZ, 0xc, !PT ;  /* 0x0000001013107212 */ /* 0x000fcc00078e0cff */
[----:B------:R-:W0:Y:S02]  /*1240*/  POPC R16, R16 ;  /* 0x0000001000107309 */ /* 0x000e240000000000 */
[----:B0-----:R-:W0:Y:S01]  /*1250*/  SHFL.DOWN PT, R20, R41, 0x1, R16 ;  /* 0x0820000029147989 */ /* 0x001e2200000e0010 */
[----:B------:R-:W-:-:S04]  /*1260*/  ISETP.GE.AND P0, PT, R47, R16, PT ;  /* 0x000000102f00720c */ /* 0x000fc80003f06270 */
[----:B0-----:R-:W-:Y:S02]  /*1270*/  SEL R20, R20, RZ, !P0 ;  /* 0x000000ff14147207 */ /* 0x001fe40004000000 */
[----:B------:R-:W-:-:S03]  /*1280*/  ISETP.GT.AND P0, PT, R22, R16, PT ;  /* 0x000000101600720c */ /* 0x000fc60003f04270 */
[----:B------:R-:W-:-:S05]  /*1290*/  IMAD.IADD R37, R20, 0x1, R41 ;  /* 0x0000000114257824 */ /* 0x000fca00078e0229 */
[----:B------:R-:W0:Y:S02]  /*12a0*/  SHFL.DOWN PT, R20, R37, 0x2, R16 ;  /* 0x0840000025147989 */ /* 0x000e2400000e0010 */
[----:B0-----:R-:W-:Y:S02]  /*12b0*/  SEL R20, R20, RZ, !P0 ;  /* 0x000000ff14147207 */ /* 0x001fe40004000000 */
[----:B------:R-:W-:-:S03]  /*12c0*/  ISETP.GT.AND P0, PT, R23, R16, PT ;  /* 0x000000101700720c */ /* 0x000fc60003f04270 */
[----:B------:R-:W-:Y:S02]  /*12d0*/  IMAD.IADD R39, R37, 0x1, R20 ;  /* 0x0000000125277824 */ /* 0x000fe400078e0214 */
[----:B------:R-:W-:-:S03]  /*12e0*/  VIADD R37, R47, 0x10 ;  /* 0x000000102f257836 */ /* 0x000fc60000000000 */
[----:B------:R-:W0:Y:S02]  /*12f0*/  SHFL.DOWN PT, R20, R39, 0x4, R16 ;  /* 0x0880000027147989 */ /* 0x000e2400000e0010 */
[-C--:B------:R-:W-:Y:S02]  /*1300*/  ISETP.GT.AND P2, PT, R37, R16.reuse, PT ;  /* 0x000000102500720c */ /* 0x080fe40003f44270 */
[----:B0-----:R-:W-:Y:S02]  /*1310*/  SEL R20, R20, RZ, !P0 ;  /* 0x000000ff14147207 */ /* 0x001fe40004000000 */
[----:B------:R-:W-:-:S03]  /*1320*/  ISETP.GT.AND P0, PT, R26, R16, PT ;  /* 0x000000101a00720c */ /* 0x000fc60003f04270 */
[----:B------:R-:W-:-:S05]  /*1330*/  IMAD.IADD R51, R39, 0x1, R20 ;  /* 0x0000000127337824 */ /* 0x000fca00078e0214 */
[----:B------:R-:W0:Y:S02]  /*1340*/  SHFL.DOWN PT, R20, R51, 0x8, R16 ;  /* 0x0900000033147989 */ /* 0x000e2400000e0010 */
[----:B0-----:R-:W-:Y:S02]  /*1350*/  SEL R20, R20, RZ, !P0 ;  /* 0x000000ff14147207 */ /* 0x001fe40004000000 */
[----:B------:R-:W-:-:S03]  /*1360*/  ISETP.NE.AND P0, PT, R40, 0x65, PT ;  /* 0x000000652800780c */ /* 0x000fc60003f05270 */
[----:B------:R-:W-:-:S05]  /*1370*/  IMAD.IADD R41, R51, 0x1, R20 ;  /* 0x0000000133297824 */ /* 0x000fca00078e0214 */
[----:B------:R-:W0:Y:S05]  /*1380*/  SHFL.DOWN PT, R20, R41, 0x10, R16 ;  /* 0x0a00000029147989 */ /* 0x000e2a00000e0010 */
[----:B------:R-:W-:Y:S02]  /*1390*/  VOTE.ALL P0, P0 ;  /* 0x0000000000ff7806 */ /* 0x000fe40000000000 */
[----:B0-----:R-:W-:-:S05]  /*13a0*/  SEL R20, R20, RZ, !P2 ;  /* 0x000000ff14147207 */ /* 0x001fca0005000000 */
[----:B------:R-:W-:-:S07]  /*13b0*/  IMAD.IADD R39, R41, 0x1, R20 ;  /* 0x0000000129277824 */ /* 0x000fce00078e0214 */
.L_x_46:
[----:B------:R-:W-:Y:S05]  /*13c0*/  @!P0 BRA `(.L_x_10) ;  /* 0x0000000400248947 */ /* 0x000fea0003800000 */
[----:B------:R-:W-:-:S07]  /*13d0*/  IMAD.MOV.U32 R44, RZ, RZ, 0x3b8 ;  /* 0x000003b8ff2c7424 */ /* 0x000fce00078e00ff */
.L_x_16:
[----:B------:R-:W-:Y:S02]  /*13e0*/  IMAD.MOV.U32 R16, RZ, RZ, R42 ;  /* 0x000000ffff107224 */ /* 0x000fe400078e002a */
[----:B------:R-:W-:Y:S02]  /*13f0*/  IMAD.MOV.U32 R17, RZ, RZ, R43 ;  /* 0x000000ffff117224 */ /* 0x000fe400078e002b */
[----:B------:R-:W-:-:S05]  /*1400*/  IMAD.WIDE R16, R21, 0x8, R16 ;  /* 0x0000000815107825 */ /* 0x000fca00078e0210 */
[----:B------:R-:W2:Y:S01]  /*1410*/  LD.E.64.STRONG.GPU R40, desc[UR8][R16.64+-0x100] ;  /* 0xffff000810287980 */ /* 0x000ea2000c10fb00 */
[----:B------:R-:W-:Y:S05]  /*1420*/  YIELD ;  /* 0x0000000000007946 */ /* 0x000fea0003800000 */
[----:B------:R-:W-:Y:S01]  /*1430*/  UMOV UR5, 0xffffffff ;  /* 0xffffffff00057882 */ /* 0x000fe20000000000 */
[----:B------:R-:W-:Y:S02]  /*1440*/  SHF.R.U32.HI R44, RZ, 0x1, R44 ;  /* 0x00000001ff2c7819 */ /* 0x000fe4000001162c */
[----:B--2---:R-:W-:Y:S01]  /*1450*/  ISETP.NE.AND P0, PT, R40, 0x63, PT ;  /* 0x000000632800780c */ /* 0x004fe20003f05270 */
[----:B------:R-:W-:-:S12]  /*1460*/  BRA.DIV UR5, `(.L_x_11) ;  /* 0x0000003605407947 */ /* 0x000fd8000b800000 */
[----:B------:R-:W-:-:S13]  /*1470*/  VOTE.ANY P0, !P0 ;  /* 0x0000000000ff7806 */ /* 0x000fda0004000100 */
.L_x_49:
[----:B------:R-:W-:Y:S05]  /*1480*/  @!P0 BRA `(.L_x_12) ;  /* 0x0000000000748947 */ /* 0x000fea0003800000 */
[----:B------:R-:W-:-:S07]  /*1490*/  IMAD.MOV.U32 R20, RZ, RZ, R44 ;  /* 0x000000ffff147224 */ /* 0x000fce00078e002c */
.L_x_14:
        /* <DEDUP_REMOVED lines=27> */
.L_x_52:
[----:B------:R-:W-:Y:S05]  /*1650*/  @P0 BRA `(.L_x_14) ;  /* 0xfffffffc00900947 */ /* 0x000fea000383ffff */
.L_x_12:
[----:B------:R-:W-:Y:S01]  /*1660*/  UMOV UR5, 0xffffffff ;  /* 0xffffffff00057882 */ /* 0x000fe20000000000 */
[----:B------:R-:W-:Y:S02]  /*1670*/  ISETP.NE.AND P0, PT, R40, 0x65, PT ;  /* 0x000000652800780c */ /* 0x000fe40003f05270 */
[----:B------:R-:W-:Y:S11]  /*1680*/  BRA.DIV UR5, `(.L_x_15) ;  /* 0x0000003205f87947 */ /* 0x000ff6000b800000 */
[----:B------:R-:W-:Y:S01]  /*1690*/  VOTE.ANY R19, PT, !P0 ;  /* 0x0000000000137806 */ /* 0x000fe200040e0100 */
[----:B------:R-:W-:-:S03]  /*16a0*/  VIADD R21, R21, 0xffffffe0 ;  /* 0xffffffe015157836 */ /* 0x000fc60000000000 */
[----:B------:R-:W-:-:S05]  /*16b0*/  LOP3.LUT R19, R19, 0x80000000, R48, 0xec, !PT ;  /* 0x8000000013137812 */ /* 0x000fca00078eec30 */
[----:B------:R-:W-:-:S05]  /*16c0*/  VIADD R16, R19, 0xffffffff ;  /* 0xffffffff13107836 */ /* 0x000fca0000000000 */
[----:B------:R-:W-:-:S06]  /*16d0*/  LOP3.LUT R16, R19, R16, RZ, 0xc, !PT ;  /* 0x0000001013107212 */ /* 0x000fcc00078e0cff */
[----:B------:R-:W0:Y:S02]  /*16e0*/  POPC R16, R16 ;  /* 0x0000001000107309 */ /* 0x000e240000000000 */
[----:B0-----:R-:W0:Y:S01]  /*16f0*/  SHFL.DOWN PT, R20, R41, 0x1, R16 ;  /* 0x0820000029147989 */ /* 0x001e2200000e0010 */
[-C--:B------:R-:W-:Y:S02]  /*1700*/  ISETP.GE.AND P0, PT, R47, R16.reuse, PT ;  /* 0x000000102f00720c */ /* 0x080fe40003f06270 */
[-C--:B------:R-:W-:Y:S02]  /*1710*/  ISETP.GT.AND P2, PT, R37, R16.reuse, PT ;  /* 0x000000102500720c */ /* 0x080fe40003f44270 */
[----:B0-----:R-:W-:Y:S02]  /*1720*/  SEL R20, R20, RZ, !P0 ;  /* 0x000000ff14147207 */ /* 0x001fe40004000000 */
[----:B------:R-:W-:-:S03]  /*1730*/  ISETP.GT.AND P0, PT, R22, R16, PT ;  /* 0x000000101600720c */ /* 0x000fc60003f04270 */
[----:B------:R-:W-:-:S05]  /*1740*/  IMAD.IADD R51, R20, 0x1, R41 ;  /* 0x0000000114337824 */ /* 0x000fca00078e0229 */
[----:B------:R-:W0:Y:S02]  /*1750*/  SHFL.DOWN PT, R20, R51, 0x2, R16 ;  /* 0x0840000033147989 */ /* 0x000e2400000e0010 */
        /* <DEDUP_REMOVED lines=13> */
[----:B0-----:R-:W-:-:S04]  /*1830*/  SEL R20, R20, RZ, !P2 ;  /* 0x000000ff14147207 */ /* 0x001fc80005000000 */
[----:B------:R-:W-:-:S07]  /*1840*/  IADD3 R39, PT, PT, R50, R20, R39 ;  /* 0x0000001432277210 */ /* 0x000fce0007ffe027 */
.L_x_61:
[----:B------:R-:W-:Y:S05]  /*1850*/  @P0 BRA `(.L_x_16) ;  /* 0xfffffff800e00947 */ /* 0x000fea000383ffff */
.L_x_10:
[----:B------:R-:W-:Y:S01]  /*1860*/  ISETP.NE.AND P0, PT, R47, RZ, PT ;  /* 0x000000ff2f00720c */ /* 0x000fe20003f05270 */
[----:B------:R-:W0:Y:S01]  /*1870*/  @!P1 S2R R17, SR_CgaCtaId ;  /* 0x0000000000119919 */ /* 0x000e220000008800 */
[----:B------:R-:W-:Y:S01]  /*1880*/  @!P1 MOV R16, 0x400 ;  /* 0x0000040000109802 */ /* 0x000fe20000000f00 */
[----:B------:R-:W-:Y:S02]  /*1890*/  @!P1 IMAD.IADD R27, R27, 0x1, R39 ;  /* 0x000000011b1b9824 */ /* 0x000fe400078e0227 */
[----:B------:R-:W-:-:S05]  /*18a0*/  @!P1 IMAD.MOV.U32 R26, RZ, RZ, 0x65 ;  /* 0x00000065ff1a9424 */ /* 0x000fca00078e00ff */
[----:B------:R1:W-:Y:S03]  /*18b0*/  @!P1 ST.E.64.STRONG.GPU desc[UR8][R24.64+0x100], R26 ;  /* 0x0001001a18009985 */ /* 0x0003e6000c10fb08 */
[----:B------:R-:W-:Y:S01]  /*18c0*/  @!P0 MOV R19, 0x400 ;  /* 0x0000040000138802 */ /* 0x000fe20000000f00 */
[----:B------:R-:W2:Y:S01]  /*18d0*/  @!P0 S2R R20, SR_CgaCtaId ;  /* 0x0000000000148919 */ /* 0x000ea20000008800 */
[----:B0-----:R-:W-:Y:S01]  /*18e0*/  @!P1 LEA R18, R17, R16, 0x18 ;  /* 0x0000001011129211 */ /* 0x001fe200078ec0ff */
[----:B------:R-:W-:Y:S02]  /*18f0*/  IMAD.MOV.U32 R16, RZ, RZ, R46 ;  /* 0x000000ffff107224 */ /* 0x000fe400078e002e */
[----:B------:R-:W-:Y:S02]  /*1900*/  @!P0 IMAD.MOV.U32 R16, RZ, RZ, R39 ;  /* 0x000000ffff108224 */ /* 0x000fe400078e0027 */
[----:B------:R1:W-:Y:S04]  /*1910*/  @!P1 STS [R18+0x8], R27 ;  /* 0x0000081b12009388 */ /* 0x0003e80000000800 */
[----:B------:R1:W-:Y:S01]  /*1920*/  @!P1 STS [R18+0x4], R39 ;  /* 0x0000042712009388 */ /* 0x0003e20000000800 */
[----:B--2---:R-:W-:-:S05]  /*1930*/  @!P0 LEA R20, R20, R19, 0x18 ;  /* 0x0000001314148211 */ /* 0x004fca00078ec0ff */
[----:B------:R1:W-:Y:S02]  /*1940*/  @!P0 STS [R20+0x4c], R39 ;  /* 0x00004c2714008388 */ /* 0x0003e40000000800 */
.L_x_4:
[----:B------:R-:W-:Y:S05]  /*1950*/  WARPSYNC.ALL ;  /* 0x0000000000007948 */ /* 0x000fea0003800000 */
[----:B------:R-:W0:Y:S08]  /*1960*/  S2UR UR6, SR_CgaCtaId ;  /* 0x00000000000679c3 */ /* 0x000e300000008800 */
[----:B------:R-:W-:Y:S01]  /*1970*/  BAR.SYNC.DEFER_BLOCKING 0x0 ;  /* 0x0000000000007b1d */ /* 0x000fe20000010000 */
[----:B------:R-:W-:-:S05]  /*1980*/  ISETP.NE.AND P0, PT, R49, RZ, PT ;  /* 0x000000ff3100720c */ /* 0x000fca0003f05270 */
[----:B------:R-:W-:Y:S02]  /*1990*/  UMOV UR5, 0x400 ;  /* 0x0000040000057882 */ /* 0x000fe40000000000 */
[----:B0-----:R-:W-:-:S09]  /*19a0*/  ULEA UR5, UR6, UR5, 0x18 ;  /* 0x0000000506057291 */ /* 0x001fd2000f8ec0ff */
[----:B------:R-:W0:Y:S02]  /*19b0*/  LDS R17, [UR5+0x4c] ;  /* 0x00004c05ff117984 */ /* 0x000e240008000800 */
[----:B0-----:R-:W-:-:S05]  /*19c0*/  SEL R17, R17, RZ, P0 ;  /* 0x000000ff11117207 */ /* 0x001fca0000000000 */
[----:B------:R-:W-:-:S07]  /*19d0*/  IMAD.IADD R16, R17, 0x1, R16 ;  /* 0x0000000111107824 */ /* 0x000fce00078e0210 */
.L_x_3:
[----:B------:R-:W-:Y:S05]  /*19e0*/  BSYNC.RECONVERGENT B0 ;  /* 0x0000000000007941 */ /* 0x000fea0003800200 */
.L_x_1:
[----:B------:R-:W-:Y:S01]  /*19f0*/  IMAD.IADD R17, R4, 0x1, R16 ;  /* 0x0000000104117824 */ /* 0x000fe200078e0210 */
[----:B------:R-:W-:Y:S03]  /*1a00*/  BAR.SYNC.DEFER_BLOCKING 0x0 ;  /* 0x0000000000007b1d */ /* 0x000fe60000010000 */
[----:B------:R-:W-:-:S03]  /*1a10*/  IMAD.IADD R4, R5, 0x1, R17 ;  /* 0x0000000105047824 */ /* 0x000fc600078e0211 */
[----:B------:R-:W2:Y:S01]  /*1a20*/  LDCU.64 UR6, c[0x0][0x388] ;  /* 0x00007100ff0677ac */ /* 0x000ea20008000a00 */
[----:B------:R-:W-:-:S04]  /*1a30*/  IMAD.IADD R5, R6, 0x1, R4 ;  /* 0x0000000106057824 */ /* 0x000fc800078e0204 */
[----:B------:R-:W-:-:S04]  /*1a40*/  IMAD.IADD R6, R7, 0x1, R5 ;  /* 0x0000000107067824 */ /* 0x000fc800078e0205 */
[----:B------:R-:W-:-:S04]  /*1a50*/  IMAD.IADD R7, R8, 0x1, R6 ;  /* 0x0000000108077824 */ /* 0x000fc800078e0206 */
[----:B------:R-:W-:-:S04]  /*1a60*/  IMAD.IADD R8, R9, 0x1, R7 ;  /* 0x0000000109087824 */ /* 0x000fc800078e0207 */
[----:B------:R-:W-:Y:S01]  /*1a70*/  IMAD.IADD R9, R10, 0x1, R8 ;  /* 0x000000010a097824 */ /* 0x000fe200078e0208 */
[----:B------:R-:W-:Y:S03]  /*1a80*/  STS.64 [R0], R16 ;  /* 0x0000001000007388 */ /* 0x000fe60000000a00 */
[----:B------:R-:W-:Y:S01]  /*1a90*/  IMAD.IADD R10, R11, 0x1, R9 ;  /* 0x000000010b0a7824 */ /* 0x000fe200078e0209 */
[----:B------:R2:W-:Y:S03]  /*1aa0*/  STS.64 [R0+0x8], R4 ;  /* 0x0000080400007388 */ /* 0x0005e60000000a00 */
[----:B------:R-:W-:Y:S01]  /*1ab0*/  IMAD.IADD R11, R12, 0x1, R10 ;  /* 0x000000010c0b7824 */ /* 0x000fe200078e020a */
[----:B------:R-:W-:Y:S03]  /*1ac0*/  STS.64 [R0+0x10], R6 ;  /* 0x0000100600007388 */ /* 0x000fe60000000a00 */
[----:B------:R-:W-:Y:S01]  /*1ad0*/  IMAD.IADD R12, R13, 0x1, R11 ;  /* 0x000000010d0c7824 */ /* 0x000fe200078e020b */
[----:B------:R-:W-:Y:S03]  /*1ae0*/  STS.64 [R0+0x18], R8 ;  /* 0x0000180800007388 */ /* 0x000fe60000000a00 */
[----:B------:R-:W-:Y:S01]  /*1af0*/  IMAD.IADD R13, R14, 0x1, R12 ;  /* 0x000000010e0d7824 */ /* 0x000fe200078e020c */
[----:B------:R-:W-:Y:S01]  /*1b00*/  STS.64 [R0+0x20], R10 ;  /* 0x0000200a00007388 */ /* 0x000fe20000000a00 */
[----:B--2---:R-:W-:-:S02]  /*1b10*/  IADD3 R4, P0, PT, R45, UR6, RZ ;  /* 0x000000062d047c10 */ /* 0x004fc4000ff1e0ff */
[----:B------:R-:W-:Y:S01]  /*1b20*/  IMAD.IADD R14, R15, 0x1, R13 ;  /* 0x000000010f0e7824 */ /* 0x000fe200078e020d */
[----:B------:R-:W-:Y:S01]  /*1b30*/  STS.64 [R0+0x28], R12 ;  /* 0x0000280c00007388 */ /* 0x000fe20000000a00 */
[----:B------:R-:W-:Y:S02]  /*1b40*/  IADD3.X R5, PT, PT, R3, UR7, RZ, P0, !PT ;  /* 0x0000000703057c10 */ /* 0x000fe400087fe4ff */
[----:B------:R-:W-:-:S04]  /*1b50*/  IMAD.IADD R15, R28, 0x1, R14 ;  /* 0x000000011c0f7824 */ /* 0x000fc800078e020e */
[----:B01----:R-:W-:Y:S01]  /*1b60*/  IMAD.IADD R18, R29, 0x1, R15 ;  /* 0x000000011d127824 */ /* 0x003fe200078e020f */
[----:B------:R-:W-:Y:S03]  /*1b70*/  STS.64 [R0+0x30], R14 ;  /* 0x0000300e00007388 */ /* 0x000fe60000000a00 */
[----:B------:R-:W-:-:S04]  /*1b80*/  IMAD.IADD R19, R30, 0x1, R18 ;  /* 0x000000011e137824 */ /* 0x000fc800078e0212 */
[----:B------:R-:W-:Y:S01]  /*1b90*/  IMAD.IADD R20, R31, 0x1, R19 ;  /* 0x000000011f147824 */ /* 0x000fe200078e0213 */
[----:B------:R-:W-:Y:S03]  /*1ba0*/  STS.64 [R0+0x38], R18 ;  /* 0x0000381200007388 */ /* 0x000fe60000000a00 */
[----:B------:R-:W-:-:S04]  /*1bb0*/  IMAD.IADD R21, R32, 0x1, R20 ;  /* 0x0000000120157824 */ /* 0x000fc800078e0214 */
[----:B------:R-:W-:Y:S01]  /*1bc0*/  IMAD.IADD R22, R33, 0x1, R21 ;  /* 0x0000000121167824 */ /* 0x000fe200078e0215 */
[----:B------:R-:W-:Y:S03]  /*1bd0*/  STS.64 [R0+0x40], R20 ;  /* 0x0000401400007388 */ /* 0x000fe60000000a00 */
[----:B------:R-:W-:-:S04]  /*1be0*/  IMAD.IADD R23, R34, 0x1, R22 ;  /* 0x0000000122177824 */ /* 0x000fc800078e0216 */
[----:B------:R-:W-:Y:S01]  /*1bf0*/  IMAD.IADD R24, R35, 0x1, R23 ;  /* 0x0000000123187824 */ /* 0x000fe200078e0217 */
[----:B------:R-:W-:Y:S03]  /*1c00*/  STS.64 [R0+0x48], R22 ;  /* 0x0000481600007388 */ /* 0x000fe60000000a00 */
[----:B------:R-:W-:-:S05]  /*1c10*/  IMAD.IADD R25, R36, 0x1, R24 ;  /* 0x0000000124197824 */ /* 0x000fca00078e0218 */
[----:B------:R-:W-:Y:S01]  /*1c20*/  STS.64 [R0+0x50], R24 ;  /* 0x0000501800007388 */ /* 0x000fe20000000a00 */
[----:B------:R-:W-:-:S03]  /*1c30*/  NOP ;  /* 0x0000000000007918 */ /* 0x000fc60000000000 */
[----:B------:R-:W0:Y:S04]  /*1c40*/  LDS R7, [R2] ;  /* 0x0000000002077984 */ /* 0x000e280000000800 */
[----:B------:R-:W1:Y:S04]  /*1c50*/  LDS R9, [R2+0x80] ;  /* 0x0000800002097984 */ /* 0x000e680000000800 */
[----:B------:R-:W2:Y:S04]  /*1c60*/  LDS R11, [R2+0x100] ;  /* 0x00010000020b7984 */ /* 0x000ea80000000800 */
[----:B------:R-:W3:Y:S04]  /*1c70*/  LDS R13, [R2+0x180] ;  /* 0x00018000020d7984 */ /* 0x000ee80000000800 */
[----:B------:R-:W4:Y:S04]  /*1c80*/  LDS R15, [R2+0x200] ;  /* 0x00020000020f7984 */ /* 0x000f280000000800 */
[----:B------:R-:W5:Y:S04]  /*1c90*/  LDS R17, [R2+0x280] ;  /* 0x0002800002117984 */ /* 0x000f680000000800 */
        /* <DEDUP_REMOVED lines=16> */
[----:B0-----:R-:W-:Y:S04]  /*1da0*/  STG.E desc[UR8][R4.64], R7 ;  /* 0x0000000704007986 */ /* 0x001fe8000c101908 */
[----:B-1----:R-:W-:Y:S04]  /*1db0*/  STG.E desc[UR8][R4.64+0x80], R9 ;  /* 0x0000800904007986 */ /* 0x002fe8000c101908 */
[----:B--2---:R-:W-:Y:S04]  /*1dc0*/  STG.E desc[UR8][R4.64+0x100], R11 ;  /* 0x0001000b04007986 */ /* 0x004fe8000c101908 */
[----:B---3--:R-:W-:Y:S04]  /*1dd0*/  STG.E desc[UR8][R4.64+0x180], R13 ;  /* 0x0001800d04007986 */ /* 0x008fe8000c101908 */
[----:B----4-:R-:W-:Y:S04]  /*1de0*/  STG.E desc[UR8][R4.64+0x200], R15 ;  /* 0x0002000f04007986 */ /* 0x010fe8000c101908 */
[----:B-----5:R-:W-:Y:S04]  /*1df0*/  STG.E desc[UR8][R4.64+0x280], R17 ;  /* 0x0002801104007986 */ /* 0x020fe8000c101908 */
[----:B------:R-:W-:Y:S04]  /*1e00*/  STG.E desc[UR8][R4.64+0x300], R19 ;  /* 0x0003001304007986 */ /* 0x000fe8000c101908 */
        /* <DEDUP_REMOVED lines=14> */
[----:B------:R-:W-:Y:S01]  /*1ef0*/  STG.E desc[UR8][R4.64+0xa80], R51 ;  /* 0x000a803304007986 */ /* 0x000fe2000c101908 */
[----:B------:R-:W-:Y:S05]  /*1f00*/  EXIT ;  /* 0x000000000000794d */ /* 0x000fea0003800000 */
.L_x_0:
[----:B------:R-:W-:-:S13]  /*1f10*/  ISETP.NE.AND P0, PT, R0, RZ, PT ;  /* 0x000000ff0000720c */ /* 0x000fda0003f05270 */
[----:B------:R-:W-:Y:S05]  /*1f20*/  @!P0 EXIT ;  /* 0x000000000000894d */ /* 0x000fea0003800000 */
[----:B------:R-:W0:Y:S02]  /*1f30*/  LDC.64 R2, c[0x0][0x380] ;  /* 0x0000e000ff027b82 */ /* 0x000e240000000a00 */
[----:B0-----:R-:W-:-:S05]  /*1f40*/  IMAD.WIDE.U32 R2, R5, 0x4, R2 ;  /* 0x0000000405027825 */ /* 0x001fca00078e0002 */
[----:B------:R0:W2:Y:S01]  /*1f50*/  LDG.E R4, desc[UR8][R2.64] ;  /* 0x0000000802047981 */ /* 0x0000a2000c1e1900 */
[----:B------:R-:W3:Y:S02]  /*1f60*/  S2R R13, SR_TID.X ;  /* 0x00000000000d7919 */ /* 0x000ee40000002100 */
[C---:B---3--:R-:W-:Y:S02]  /*1f70*/  LOP3.LUT R5, R13.reuse, 0x1f, RZ, 0xc0, !PT ;  /* 0x0000001f0d057812 */ /* 0x048fe400078ec0ff */
[----:B------:R-:W-:-:S05]  /*1f80*/  LOP3.LUT R6, R13, 0x3e0, RZ, 0xc0, !PT ;  /* 0x000003e00d067812 */ /* 0x000fca00078ec0ff */
[----:B------:R-:W-:-:S04]  /*1f90*/  IMAD R11, R6, 0x16, R5 ;  /* 0x00000016060b7824 */ /* 0x000fc800078e0205 */
[C---:B------:R-:W-:Y:S01]  /*1fa0*/  VIADD R5, R11.reuse, 0x20 ;  /* 0x000000200b057836 */ /* 0x040fe20000000000 */
[C---:B------:R-:W-:Y:S01]  /*1fb0*/  ISETP.GE.U32.AND P6, PT, R11.reuse, R0, PT ;  /* 0x000000000b00720c */ /* 0x040fe20003fc6070 */
[C---:B------:R-:W-:Y:S01]  /*1fc0*/  VIADD R9, R11.reuse, 0xa0 ;  /* 0x000000a00b097836 */ /* 0x040fe20000000000 */
[C---:B0-----:R-:W-:Y:S01]  /*1fd0*/  LEA R2, P1, R11.reuse, R2, 0x2 ;  /* 0x000000020b027211 */ /* 0x041fe200078210ff */
[----:B------:R-:W-:Y:S01]  /*1fe0*/  VIADD R7, R11, 0x80 ;  /* 0x000000800b077836 */ /* 0x000fe20000000000 */
[-C--:B------:R-:W-:Y:S01]  /*1ff0*/  ISETP.GE.U32.AND P5, PT, R5, R0.reuse, PT ;  /* 0x000000000500720c */ /* 0x080fe20003fa6070 */
[----:B------:R-:W-:Y:S01]  /*2000*/  VIADD R5, R11, 0xe0 ;  /* 0x000000e00b057836 */ /* 0x000fe20000000000 */
[-C--:B------:R-:W-:Y:S01]  /*2010*/  ISETP.GE.U32.AND P4, PT, R9, R0.reuse, PT ;  /* 0x000000000900720c */ /* 0x080fe20003f86070 */
[----:B------:R-:W-:Y:S01]  /*2020*/  IMAD.X R3, RZ, RZ, R3, P1 ;  /* 0x000000ffff037224 */ /* 0x000fe200008e0603 */
[-C--:B------:R-:W-:Y:S01]  /*2030*/  ISETP.GE.U32.AND P0, PT, R7, R0.reuse, PT ;  /* 0x000000000700720c */ /* 0x080fe20003f06070 */
[----:B------:R-:W-:Y:S01]  /*2040*/  VIADD R7, R11, 0x120 ;  /* 0x000001200b077836 */ /* 0x000fe20000000000 */
[----:B------:R-:W-:Y:S01]  /*2050*/  ISETP.GE.U32.AND P3, PT, R5, R0, PT ;  /* 0x000000000500720c */ /* 0x000fe20003f66070 */
[----:B------:R-:W-:-:S02]  /*2060*/  VIADD R5, R11, 0x200 ;  /* 0x000002000b057836 */ /* 0x000fc40000000000 */
[----:B------:R-:W-:Y:S01]  /*2070*/  VIADD R9, R11, 0x1c0 ;  /* 0x000001c00b097836 */ /* 0x000fe20000000000 */
[----:B------:R-:W-:-:S04]  /*2080*/  ISETP.GE.U32.AND P2, PT, R7, R0, PT ;  /* 0x000000000700720c */ /* 0x000fc80003f46070 */
[----:B------:R-:W-:Y:S01]  /*2090*/  ISETP.GE.U32.AND P1, PT, R9, R0, PT ;  /* 0x000000000900720c */ /* 0x000fe20003f26070 */
[C---:B------:R-:W-:Y:S02]  /*20a0*/  VIADD R7, R11.reuse, 0x260 ;  /* 0x000002600b077836 */ /* 0x040fe40000000000 */
[C---:B------:R-:W-:Y:S02]  /*20b0*/  VIADD R51, R11.reuse, 0x40 ;  /* 0x000000400b337836 */ /* 0x040fe40000000000 */
[C---:B------:R-:W-:Y:S02]  /*20c0*/  VIADD R50, R11.reuse, 0x60 ;  /* 0x000000600b327836 */ /* 0x040fe40000000000 */
[C---:B------:R-:W-:Y:S02]  /*20d0*/  VIADD R49, R11.reuse, 0xc0 ;  /* 0x000000c00b317836 */ /* 0x040fe40000000000 */
[C---:B------:R-:W-:Y:S02]  /*20e0*/  VIADD R48, R11.reuse, 0x100 ;  /* 0x000001000b307836 */ /* 0x040fe40000000000 */
[----:B------:R-:W-:-:S02]  /*20f0*/  VIADD R47, R11, 0x140 ;  /* 0x000001400b2f7836 */ /* 0x000fc40000000000 */
[C---:B------:R-:W-:Y:S02]  /*2100*/  VIADD R46, R11.reuse, 0x160 ;  /* 0x000001600b2e7836 */ /* 0x040fe40000000000 */
[C---:B------:R-:W-:Y:S02]  /*2110*/  VIADD R45, R11.reuse, 0x180 ;  /* 0x000001800b2d7836 */ /* 0x040fe40000000000 */
[C---:B------:R-:W-:Y:S02]  /*2120*/  VIADD R43, R11.reuse, 0x1a0 ;  /* 0x000001a00b2b7836 */ /* 0x040fe40000000000 */
[C---:B------:R-:W-:Y:S02]  /*2130*/  VIADD R42, R11.reuse, 0x1e0 ;  /* 0x000001e00b2a7836 */ /* 0x040fe40000000000 */
[C---:B------:R-:W-:Y:S02]  /*2140*/  VIADD R41, R11.reuse, 0x240 ;  /* 0x000002400b297836 */ /* 0x040fe40000000000 */
[----:B------:R-:W-:-:S02]  /*2150*/  VIADD R40, R11, 0x2a0 ;  /* 0x000002a00b287836 */ /* 0x000fc40000000000 */
[----:B--2---:R-:W-:Y:S02]  /*2160*/  IMAD.MOV.U32 R16, RZ, RZ, R4 ;  /* 0x000000ffff107224 */ /* 0x004fe400078e0004 */
[----:B------:R-:W2:Y:S01]  /*2170*/  @!P6 LDG.E R4, desc[UR8][R2.64] ;  /* 0x000000080204e981 */ /* 0x000ea2000c1e1900 */
[-C--:B------:R-:W-:Y:S01]  /*2180*/  ISETP.GE.U32.AND P6, PT, R5, R0.reuse, PT ;  /* 0x000000000500720c */ /* 0x080fe20003fc6070 */
[--C-:B------:R-:W-:Y:S02]  /*2190*/  IMAD.MOV.U32 R6, RZ, RZ, R16.reuse ;  /* 0x000000ffff067224 */ /* 0x100fe400078e0010 */
[----:B------:R-:W-:Y:S02]  /*21a0*/  VIADD R5, R11, 0x220 ;  /* 0x000002200b057836 */ /* 0x000fe40000000000 */
[----:B------:R-:W-:Y:S02]  /*21b0*/  IMAD.MOV.U32 R14, RZ, RZ, R16 ;  /* 0x000000ffff0e7224 */ /* 0x000fe400078e0010 */
[----:B------:R-:W3:Y:S01]  /*21c0*/  @!P5 LDG.E R6, desc[UR8][R2.64+0x80] ;  /* 0x000080080206d981 */ /* 0x000ee2000c1e1900 */
[----:B------:R-:W-:Y:S01]  /*21d0*/  ISETP.GE.U32.AND P5, PT, R5, R0, PT ;  /* 0x000000000500720c */ /* 0x000fe20003fa6070 */
[----:B------:R-:W-:-:S02]  /*21e0*/  VIADD R5, R11, 0x280 ;  /* 0x000002800b057836 */ /* 0x000fc40000000000 */
[----:B------:R-:W4:Y:S01]  /*21f0*/  @!P4 LDG.E R14, desc[UR8][R2.64+0x280] ;  /* 0x00028008020ec981 */ /* 0x000f22000c1e1900 */
[--C-:B------:R-:W-:Y:S02]  /*2200*/  IMAD.MOV.U32 R12, RZ, RZ, R16.reuse ;  /* 0x000000ffff0c7224 */ /* 0x100fe400078e0010 */
[-C--:B------:R-:W-:Y:S01]  /*2210*/  ISETP.GE.U32.AND P4, PT, R5, R0.reuse, PT ;  /* 0x000000000500720c */ /* 0x080fe20003f86070 */
[--C-:B------:R-:W-:Y:S02]  /*2220*/  IMAD.MOV.U32 R20, RZ, RZ, R16.reuse ;  /* 0x000000ffff147224 */ /* 0x100fe400078e0010 */
[--C-:B------:R-:W-:Y:S01]  /*2230*/  IMAD.MOV.U32 R24, RZ, RZ, R16.reuse ;  /* 0x000000ffff187224 */ /* 0x100fe200078e0010 */
[----:B------:R-:W4:Y:S01]  /*2240*/  @!P0 LDG.E R12, desc[UR8][R2.64+0x200] ;  /* 0x00020008020c8981 */ /* 0x000f22000c1e1900 */
[--C-:B------:R-:W-:Y:S02]  /*2250*/  IMAD.MOV.U32 R34, RZ, RZ, R16.reuse ;  /* 0x000000ffff227224 */ /* 0x100fe400078e0010 */
[----:B------:R-:W-:Y:S01]  /*2260*/  IMAD.MOV.U32 R5, RZ, RZ, R16 ;  /* 0x000000ffff057224 */ /* 0x000fe200078e0010 */
[----:B------:R-:W4:Y:S01]  /*2270*/  @!P3 LDG.E R20, desc[UR8][R2.64+0x380] ;  /* 0x000380080214b981 */ /* 0x000f22000c1e1900 */
[----:B------:R-:W-:-:S02]  /*2280*/  ISETP.GE.U32.AND P0, PT, R7, R0, PT ;  /* 0x000000000700720c */ /* 0x000fc40003f06070 */
[-C--:B------:R-:W-:Y:S01]  /*2290*/  ISETP.GE.U32.AND P3, PT, R51, R0.reuse, PT ;  /* 0x000000003300720c */ /* 0x080fe20003f66070 */
[----:B------:R-:W4:Y:S01]  /*22a0*/  @!P2 LDG.E R24, desc[UR8][R2.64+0x480] ;  /* 0x000480080218a981 */ /* 0x000f22000c1e1900 */
[----:B------:R-:W-:-:S03]  /*22b0*/  ISETP.GE.U32.AND P2, PT, R50, R0, PT ;  /* 0x000000003200720c */ /* 0x000fc60003f46070 */
[----:B------:R-:W4:Y:S01]  /*22c0*/  @!P1 LDG.E R34, desc[UR8][R2.64+0x700] ;  /* 0x0007000802229981 */ /* 0x000f22000c1e1900 */
[----:B------:R-:W-:-:S03]  /*22d0*/  ISETP.GE.U32.AND P1, PT, R49, R0, PT ;  /* 0x000000003100720c */ /* 0x000fc60003f26070 */
[----:B------:R-:W4:Y:S01]  /*22e0*/  @!P6 LDG.E R5, desc[UR8][R2.64+0x800] ;  /* 0x000800080205e981 */ /* 0x000f22000c1e1900 */
[----:B------:R-:W-:Y:S01]  /*22f0*/  ISETP.GE.U32.AND P6, PT, R48, R0, PT ;  /* 0x000000003000720c */ /* 0x000fe20003fc6070 */
[--C-:B------:R-:W-:Y:S02]  /*2300*/  IMAD.MOV.U32 R7, RZ, RZ, R16.reuse ;  /* 0x000000ffff077224 */ /* 0x100fe400078e0010 */
[--C-:B------:R-:W-:Y:S02]  /*2310*/  IMAD.MOV.U32 R9, RZ, RZ, R16.reuse ;  /* 0x000000ffff097224 */ /* 0x100fe400078e0010 */
[--C-:B------:R-:W-:Y:S02]  /*2320*/  IMAD.MOV.U32 R11, RZ, RZ, R16.reuse ;  /* 0x000000ffff0b7224 */ /* 0x100fe400078e0010 */
[--C-:B------:R-:W-:Y:S01]  /*2330*/  IMAD.MOV.U32 R8, RZ, RZ, R16.reuse ;  /* 0x000000ffff087224 */ /* 0x100fe200078e0010 */
[----:B------:R-:W4:Y:S01]  /*2340*/  @!P5 LDG.E R7, desc[UR8][R2.64+0x880] ;  /* 0x000880080207d981 */ /* 0x000f22000c1e1900 */
[----:B------:R-:W-:-:S02]  /*2350*/  IMAD.MOV.U32 R10, RZ, RZ, R16 ;  /* 0x000000ffff0a7224 */ /* 0x000fc400078e0010 */
[--C-:B------:R-:W-:Y:S01]  /*2360*/  IMAD.MOV.U32 R18, RZ, RZ, R16.reuse ;  /* 0x000000ffff127224 */ /* 0x100fe200078e0010 */
[----:B------:R-:W4:Y:S01]  /*2370*/  @!P0 LDG.E R9, desc[UR8][R2.64+0x980] ;  /* 0x0009800802098981 */ /* 0x000f22000c1e1900 */
[----:B------:R-:W-:Y:S01]  /*2380*/  IMAD.MOV.U32 R22, RZ, RZ, R16 ;  /* 0x000000ffff167224 */ /* 0x000fe200078e0010 */
[-C--:B------:R-:W-:Y:S02]  /*2390*/  ISETP.GE.U32.AND P5, PT, R47, R0.reuse, PT ;  /* 0x000000002f00720c */ /* 0x080fe40003fa6070 */
[----:B------:R-:W4:Y:S01]  /*23a0*/  @!P4 LDG.E R11, desc[UR8][R2.64+0xa00] ;  /* 0x000a0008020bc981 */ /* 0x000f22000c1e1900 */
[-C--:B------:R-:W-:Y:S02]  /*23b0*/  ISETP.GE.U32.AND P0, PT, R46, R0.reuse, PT ;  /* 0x000000002e00720c */ /* 0x080fe40003f06070 */
[-C--:B------:R-:W-:Y:S01]  /*23c0*/  ISETP.GE.U32.AND P4, PT, R45, R0.reuse, PT ;  /* 0x000000002d00720c */ /* 0x080fe20003f86070 */
[----:B------:R-:W4:Y:S01]  /*23d0*/  @!P3 LDG.E R8, desc[UR8][R2.64+0x100] ;  /* 0x000100080208b981 */ /* 0x000f22000c1e1900 */
[----:B------:R-:W-:-:S03]  /*23e0*/  ISETP.GE.U32.AND P3, PT, R43, R0, PT ;  /* 0x000000002b00720c */ /* 0x000fc60003f66070 */
        /* <DEDUP_REMOVED lines=12> */
[----:B------:R-:W-:Y:S01]  /*24b0*/  IMAD.MOV.U32 R17, RZ, RZ, R16 ;  /* 0x000000ffff117224 */ /* 0x000fe200078e0010 */
[----:B------:R-:W4:Y:S04]  /*24c0*/  @!P0 LDG.E R28, desc[UR8][R2.64+0x580] ;  /* 0x00058008021c8981 */ /* 0x000f28000c1e1900 */
[----:B------:R-:W4:Y:S04]  /*24d0*/  @!P4 LDG.E R30, desc[UR8][R2.64+0x600] ;  /* 0x00060008021ec981 */ /* 0x000f28000c1e1900 */
[----:B------:R-:W4:Y:S04]  /*24e0*/  @!P3 LDG.E R32, desc[UR8][R2.64+0x680] ;  /* 0x000680080220b981 */ /* 0x000f28000c1e1900 */
[----:B------:R-:W4:Y:S04]  /*24f0*/  @!P2 LDG.E R52, desc[UR8][R2.64+0x780] ;  /* 0x000780080234a981 */ /* 0x000f28000c1e1900 */
[----:B------:R-:W4:Y:S04]  /*2500*/  @!P1 LDG.E R17, desc[UR8][R2.64+0x900] ;  /* 0x0009000802119981 */ /* 0x000f28000c1e1900 */
[----:B------:R-:W4:Y:S01]  /*2510*/  @!P6 LDG.E R16, desc[UR8][R2.64+0xa80] ;  /* 0x000a80080210e981 */ /* 0x000f22000c1e1900 */
[----:B------:R-:W0:Y:S01]  /*2520*/  S2R R36, SR_LANEID ;  /* 0x0000000000247919 */ /* 0x000e220000000000 */
[----:B------:R-:W1:Y:S01]  /*2530*/  S2UR UR5, SR_CgaCtaId ;  /* 0x00000000000579c3 */ /* 0x000e620000008800 */
[----:B------:R-:W-:Y:S01]  /*2540*/  SHF.R.U32.HI R44, RZ, 0x5, R13 ;  /* 0x00000005ff2c7819 */ /* 0x000fe2000001160d */
[----:B------:R-:W-:Y:S01]  /*2550*/  UMOV UR4, 0x400 ;  /* 0x0000040000047882 */ /* 0x000fe20000000000 */
[----:B------:R-:W-:Y:S01]  /*2560*/  ISETP.NE.AND P0, PT, R38, RZ, PT ;  /* 0x000000ff2600720c */ /* 0x000fe20003f05270 */
[----:B-1----:R-:W-:-:S02]  /*2570*/  ULEA UR4, UR5, UR4, 0x18 ;  /* 0x0000000405047291 */ /* 0x002fc4000f8ec0ff */
[----:B0-----:R-:W-:-:S05]  /*2580*/  IMAD R37, R44, 0x2c0, R36 ;  /* 0x000002c02c257824 */ /* 0x001fca00078e0224 */
        /* <DEDUP_REMOVED lines=39> */
[----:B------:R-:W-:Y:S02]  /*2800*/  ISETP.NE.AND P1, PT, R36, 0x1f, PT ;  /* 0x0000001f2400780c */ /* 0x000fe40003f25270 */
[----:B---3--:R-:W-:Y:S02]  /*2810*/  IADD3 R16, PT, PT, R6, R5, R16 ;  /* 0x0000000506107210 */ /* 0x008fe40007ffe010 */
[----:B------:R-:W-:Y:S02]  /*2820*/  ISETP.NE.AND P2, PT, R44, 0xb, PT ;  /* 0x0000000b2c00780c */ /* 0x000fe40003f45270 */
        /* <DEDUP_REMOVED lines=20> */
[----:B------:R-:W-:Y:S01]  /*2970*/  ISETP.NE.AND P0, PT, R44, 0x2, PT ;  /* 0x000000022c00780c */ /* 0x000fe20003f05270 */
[----:B------:R-:W0:Y:S02]  /*2980*/  S2R R53, SR_TID.X ;  /* 0x0000000000357919 */ /* 0x000e240000002100 */
[----:B------:R-:W-:Y:S01]  /*2990*/  IMAD.IADD R35, R38, 0x1, -R35 ;  /* 0x0000000126237824 */ /* 0x000fe200078e0a23 */
[----:B------:R-:W-:Y:S01]  /*29a0*/  @!P1 STS [R52+0x10], R38 ;  /* 0x0000102634009388 */ /* 0x000fe20000000800 */
[----:B------:R-:W-:Y:S01]  /*29b0*/  BAR.SYNC.DEFER_BLOCKING 0x0 ;  /* 0x0000000000007b1d */ /* 0x000fe20000010000 */
[----:B------:R-:W-:-:S05]  /*29c0*/  ISETP.NE.AND P1, PT, R44, 0x9, PT ;  /* 0x000000092c00780c */ /* 0x000fca0003f25270 */
[----:B------:R-:W1:Y:S04]  /*29d0*/  LDS.128 R16, [UR4+0x10] ;  /* 0x00001004ff107984 */ /* 0x000e680008000c00 */
[----:B------:R-:W2:Y:S04]  /*29e0*/  LDS.128 R20, [UR4+0x20] ;  /* 0x00002004ff147984 */ /* 0x000ea80008000c00 */
[----:B------:R-:W3:Y:S01]  /*29f0*/  LDS.128 R24, [UR4+0x30] ;  /* 0x00003004ff187984 */ /* 0x000ee20008000c00 */
[----:B-1----:R-:W-:-:S04]  /*2a00*/  IMAD.IADD R17, R16, 0x1, R17 ;  /* 0x0000000110117824 */ /* 0x002fc800078e0211 */
[----:B------:R-:W-:Y:S01]  /*2a10*/  IMAD.IADD R18, R18, 0x1, R17 ;  /* 0x0000000112127824 */ /* 0x000fe200078e0211 */
[----:B------:R-:W-:Y:S02]  /*2a20*/  SEL R16, R17, R16, !P0 ;  /* 0x0000001011107207 */ /* 0x000fe40004000000 */
[----:B------:R-:W-:Y:S01]  /*2a30*/  ISETP.NE.AND P0, PT, R44, 0x3, PT ;  /* 0x000000032c00780c */ /* 0x000fe20003f05270 */
[----:B------:R-:W-:-:S03]  /*2a40*/  IMAD.IADD R19, R19, 0x1, R18 ;  /* 0x0000000113137824 */ /* 0x000fc600078e0212 */
[----:B------:R-:W-:Y:S01]  /*2a50*/  SEL R16, R18, R16, !P0 ;  /* 0x0000001012107207 */ /* 0x000fe20004000000 */
[----:B--2---:R-:W-:Y:S01]  /*2a60*/  IMAD.IADD R20, R19, 0x1, R20 ;  /* 0x0000000113147824 */ /* 0x004fe200078e0214 */
        /* <DEDUP_REMOVED lines=8> */
[----:B---3--:R-:W-:Y:S01]  /*2af0*/  IMAD.IADD R24, R23, 0x1, R24 ;  /* 0x0000000117187824 */ /* 0x008fe200078e0218 */
[----:B------:R-:W-:Y:S02]  /*2b00*/  SEL R16, R21, R16, !P0 ;  /* 0x0000001015107207 */ /* 0x000fe40004000000 */
[----:B------:R-:W-:Y:S01]  /*2b10*/  ISETP.NE.AND P0, PT, R44, 0x7, PT ;  /* 0x000000072c00780c */ /* 0x000fe20003f05270 */
[----:B------:R-:W-:-:S03]  /*2b20*/  IMAD.IADD R25, R25, 0x1, R24 ;  /* 0x0000000119197824 */ /* 0x000fc600078e0218 */
[----:B------:R-:W-:Y:S02]  /*2b30*/  SEL R16, R22, R16, !P0 ;  /* 0x0000001016107207 */ /* 0x000fe40004000000 */
[----:B------:R-:W-:-:S04]  /*2b40*/  ISETP.NE.AND P0, PT, R44, 0x8, PT ;  /* 0x000000082c00780c */ /* 0x000fc80003f05270 */
[----:B------:R-:W-:Y:S02]  /*2b50*/  SEL R16, R23, R16, !P0 ;  /* 0x0000001017107207 */ /* 0x000fe40004000000 */
[----:B------:R-:W-:Y:S02]  /*2b60*/  ISETP.NE.AND P0, PT, R44, 0xa, PT ;  /* 0x0000000a2c00780c */ /* 0x000fe40003f05270 */
[----:B------:R-:W-:Y:S02]  /*2b70*/  SEL R16, R24, R16, !P1 ;  /* 0x0000001018107207 */ /* 0x000fe40004800000 */
[----:B------:R-:W-:Y:S02]  /*2b80*/  ISETP.NE.AND P1, PT, R36, RZ, PT ;  /* 0x000000ff2400720c */ /* 0x000fe40003f25270 */
[----:B------:R-:W-:Y:S01]  /*2b90*/  SEL R16, R25, R16, !P0 ;  /* 0x0000001019107207 */ /* 0x000fe20004000000 */
[----:B------:R-:W-:Y:S01]  /*2ba0*/  @!P2 IMAD.IADD R16, R26, 0x1, R25 ;  /* 0x000000011a10a824 */ /* 0x000fe200078e0219 */
[----:B0-----:R-:W-:-:S02]  /*2bb0*/  ISETP.GE.U32.AND P0, PT, R53, 0x20, PT ;  /* 0x000000203500780c */ /* 0x001fc40003f06070 */
[----:B------:R-:W-:Y:S02]  /*2bc0*/  SEL R35, R35, RZ, P1 ;  /* 0x000000ff23237207 */ /* 0x000fe40000800000 */
[----:B------:R-:W-:-:S04]  /*2bd0*/  SEL R16, R16, RZ, P0 ;  /* 0x000000ff10107207 */ /* 0x000fc80000000000 */
[----:B-----5:R-:W-:Y:S01]  /*2be0*/  IADD3 R16, PT, PT, R16, R35, R39 ;  /* 0x0000002310107210 */ /* 0x020fe20007ffe027 */
[----:B------:R-:W-:Y:S06]  /*2bf0*/  BRA `(.L_x_18) ;  /* 0x0000000c00f87947 */ /* 0x000fec0003800000 */
.L_x_17:
[----:B0-2---:R-:W-:Y:S02]  /*2c00*/  IADD3 R16, PT, PT, R4, R3, R2 ;  /* 0x0000000304107210 */ /* 0x005fe40007ffe002 */
[----:B------:R-:W-:Y:S02]  /*2c10*/  ISETP.NE.AND P1, PT, R36, 0x1f, PT ;  /* 0x0000001f2400780c */ /* 0x000fe40003f25270 */
        /* <DEDUP_REMOVED lines=22> */
[C---:B------:R-:W-:Y:S01]  /*2d80*/  ISETP.NE.AND P0, PT, R44.reuse, 0x2, PT ;  /* 0x000000022c00780c */ /* 0x040fe20003f05270 */
[----:B------:R-:W0:Y:S03]  /*2d90*/  S2R R39, SR_TID.X ;  /* 0x0000000000277919 */ /* 0x000e260000002100 */
[----:B------:R1:W-:Y:S01]  /*2da0*/  @!P1 STS [R53+0x10], R52 ;  /* 0x0000103435009388 */ /* 0x0003e20000000800 */
[----:B------:R-:W-:Y:S01]  /*2db0*/  BAR.SYNC.DEFER_BLOCKING 0x0 ;  /* 0x0000000000007b1d */ /* 0x000fe20000010000 */
[----:B------:R-:W-:Y:S01]  /*2dc0*/  ISETP.NE.AND P1, PT, R44, 0x9, PT ;  /* 0x000000092c00780c */ /* 0x000fe20003f25270 */
[----:B-1----:R-:W-:-:S04]  /*2dd0*/  IMAD.IADD R52, R52, 0x1, -R35 ;  /* 0x0000000134347824 */ /* 0x002fc800078e0a23 */
[----:B------:R-:W1:Y:S04]  /*2de0*/  LDS.128 R16, [UR4+0x10] ;  /* 0x00001004ff107984 */ /* 0x000e680008000c00 */
[----:B------:R-:W2:Y:S04]  /*2df0*/  LDS.128 R20, [UR4+0x20] ;  /* 0x00002004ff147984 */ /* 0x000ea80008000c00 */
[----:B------:R-:W3:Y:S01]  /*2e00*/  LDS.128 R24, [UR4+0x30] ;  /* 0x00003004ff187984 */ /* 0x000ee20008000c00 */
[----:B-1----:R-:W-:-:S04]  /*2e10*/  IMAD.IADD R17, R16, 0x1, R17 ;  /* 0x0000000110117824 */ /* 0x002fc800078e0211 */
[----:B------:R-:W-:Y:S01]  /*2e20*/  IMAD.IADD R18, R18, 0x1, R17 ;  /* 0x0000000112127824 */ /* 0x000fe200078e0211 */
[----:B------:R-:W-:Y:S02]  /*2e30*/  SEL R16, R17, R16, !P0 ;  /* 0x0000001011107207 */ /* 0x000fe40004000000 */
[----:B------:R-:W-:Y:S01]  /*2e40*/  ISETP.NE.AND P0, PT, R44, 0x3, PT ;  /* 0x000000032c00780c */ /* 0x000fe20003f05270 */
[----:B------:R-:W-:Y:S01]  /*2e50*/  IMAD.IADD R19, R19, 0x1, R18 ;  /* 0x0000000113137824 */ /* 0x000fe200078e0212 */
[----:B------:R-:W-:Y:S02]  /*2e60*/  SEL R17, R52, RZ, P2 ;  /* 0x000000ff34117207 */ /* 0x000fe40001000000 */
        /* <DEDUP_REMOVED lines=23> */
[----:B0-----:R-:W-:-:S02]  /*2fe0*/  ISETP.GT.U32.AND P0, PT, R39, 0x1f, PT ;  /* 0x0000001f2700780c */ /* 0x001fc40003f04070 */
        /* <DEDUP_REMOVED lines=20> */
.L_x_64:
[----:B------:R-:W-:Y:S05]  /*3130*/  @!P0 BRA `(.L_x_21) ;  /* 0x0000000000748947 */ /* 0x000fea0003800000 */
[----:B------:R-:W-:-:S07]  /*3140*/  IMAD.MOV.U32 R20, RZ, RZ, 0x3b8 ;  /* 0x000003b8ff147424 */ /* 0x000fce00078e00ff */
.L_x_23:
        /* <DEDUP_REMOVED lines=27> */
.L_x_67:
[----:B------:R-:W-:Y:S05]  /*3300*/  @P0 BRA `(.L_x_23) ;  /* 0xfffffffc00900947 */ /* 0x000fea000383ffff */
.L_x_21:
[----:B------:R-:W-:Y:S01]  /*3310*/  UMOV UR5, 0xffffffff ;  /* 0xffffffff00057882 */ /* 0x000fe20000000000 */
[----:B------:R-:W-:Y:S02]  /*3320*/  ISETP.NE.AND P0, PT, R24, 0x65, PT ;  /* 0x000000651800780c */ /* 0x000fe40003f05270 */
[----:B------:R-:W-:Y:S11]  /*3330*/  BRA.DIV UR5, `(.L_x_24) ;  /* 0x0000001a05f47947 */ /* 0x000ff6000b800000 */
[----:B------:R-:W0:Y:S01]  /*3340*/  S2R R53, SR_GEMASK ;  /* 0x0000000000357919 */ /* 0x000e220000003c00 */
[----:B------:R-:W-:Y:S01]  /*3350*/  VOTE.ANY R19, PT, !P0 ;  /* 0x0000000000137806 */ /* 0x000fe200040e0100 */
[----:B------:R-:W-:-:S03]  /*3360*/  VIADD R17, R36, 0x2 ;  /* 0x0000000224117836 */ /* 0x000fc60000000000 */
[----:B0-----:R-:W-:-:S05]  /*3370*/  LOP3.LUT R19, R19, 0x80000000, R53, 0xec, !PT ;  /* 0x8000000013137812 */ /* 0x001fca00078eec35 */
[----:B------:R-:W-:-:S05]  /*3380*/  VIADD R16, R19, 0xffffffff ;  /* 0xffffffff13107836 */ /* 0x000fca0000000000 */
[----:B------:R-:W-:Y:S01]  /*3390*/  LOP3.LUT R16, R19, R16, RZ, 0xc, !PT ;  /* 0x0000001013107212 */ /* 0x000fe200078e0cff */
[----:B------:R-:W-:-:S03]  /*33a0*/  VIADD R19, R36, 0x10 ;  /* 0x0000001024137836 */ /* 0x000fc60000000000 */
[----:B------:R-:W0:Y:S02]  /*33b0*/  POPC R44, R16 ;  /* 0x00000010002c7309 */ /* 0x000e240000000000 */
[----:B0-----:R-:W0:Y:S01]  /*33c0*/  SHFL.DOWN PT, R20, R25, 0x1, R44 ;  /* 0x0820000019147989 */ /* 0x001e2200000e002c */
[-C--:B------:R-:W-:Y:S02]  /*33d0*/  ISETP.GE.AND P0, PT, R36, R44.reuse, PT ;  /* 0x0000002c2400720c */ /* 0x080fe40003f06270 */
[-C--:B------:R-:W-:Y:S02]  /*33e0*/  ISETP.GT.AND P2, PT, R19, R44.reuse, PT ;  /* 0x0000002c1300720c */ /* 0x080fe40003f44270 */
[----:B0-----:R-:W-:Y:S02]  /*33f0*/  SEL R20, R20, RZ, !P0 ;  /* 0x000000ff14147207 */ /* 0x001fe40004000000 */
[----:B------:R-:W-:Y:S01]  /*3400*/  ISETP.GT.AND P0, PT, R17, R44, PT ;  /* 0x0000002c1100720c */ /* 0x000fe20003f04270 */
[----:B------:R-:W-:-:S02]  /*3410*/  VIADD R17, R36, 0x4 ;  /* 0x0000000424117836 */ /* 0x000fc40000000000 */
[----:B------:R-:W-:-:S05]  /*3420*/  IMAD.IADD R35, R20, 0x1, R25 ;  /* 0x0000000114237824 */ /* 0x000fca00078e0219 */
[----:B------:R-:W0:Y:S02]  /*3430*/  SHFL.DOWN PT, R20, R35, 0x2, R44 ;  /* 0x0840000023147989 */ /* 0x000e2400000e002c */
[----:B0-----:R-:W-:Y:S02]  /*3440*/  SEL R20, R20, RZ, !P0 ;  /* 0x000000ff14147207 */ /* 0x001fe40004000000 */
[----:B------:R-:W-:Y:S01]  /*3450*/  ISETP.GT.AND P0, PT, R17, R44, PT ;  /* 0x0000002c1100720c */ /* 0x000fe20003f04270 */
[----:B------:R-:W-:Y:S02]  /*3460*/  VIADD R17, R36, 0x8 ;  /* 0x0000000824117836 */ /* 0x000fe40000000000 */
[----:B------:R-:W-:-:S05]  /*3470*/  IMAD.IADD R39, R35, 0x1, R20 ;  /* 0x0000000123277824 */ /* 0x000fca00078e0214 */
[----:B------:R-:W0:Y:S02]  /*3480*/  SHFL.DOWN PT, R20, R39, 0x4, R44 ;  /* 0x0880000027147989 */ /* 0x000e2400000e002c */
[----:B0-----:R-:W-:Y:S02]  /*3490*/  SEL R20, R20, RZ, !P0 ;  /* 0x000000ff14147207 */ /* 0x001fe40004000000 */
[----:B------:R-:W-:Y:S02]  /*34a0*/  ISETP.GT.AND P0, PT, R17, R44, PT ;  /* 0x0000002c1100720c */ /* 0x000fe40003f04270 */
[----:B------:R-:W0:Y:S01]  /*34b0*/  LDC.64 R16, c[0x0][0x390] ;  /* 0x0000e400ff107b82 */ /* 0x000e220000000a00 */
[----:B------:R-:W-:-:S05]  /*34c0*/  IMAD.IADD R25, R39, 0x1, R20 ;  /* 0x0000000127197824 */ /* 0x000fca00078e0214 */
[----:B------:R-:W1:Y:S01]  /*34d0*/  SHFL.DOWN PT, R20, R25, 0x8, R44 ;  /* 0x0900000019147989 */ /* 0x000e6200000e002c */
[----:B0-----:R-:W-:-:S05]  /*34e0*/  IADD3 R35, P3, PT, R16, 0x100, RZ ;  /* 0x0000010010237810 */ /* 0x001fca0007f7e0ff */
[----:B------:R-:W-:Y:S01]  /*34f0*/  IMAD.X R39, RZ, RZ, R17, P3 ;  /* 0x000000ffff277224 */ /* 0x000fe200018e0611 */
[----:B-1----:R-:W-:Y:S02]  /*3500*/  SEL R20, R20, RZ, !P0 ;  /* 0x000000ff14147207 */ /* 0x002fe40004000000 */
[----:B------:R-:W-:-:S03]  /*3510*/  ISETP.NE.AND P0, PT, R24, 0x65, PT ;  /* 0x000000651800780c */ /* 0x000fc60003f05270 */
[----:B------:R-:W-:-:S05]  /*3520*/  IMAD.IADD R26, R25, 0x1, R20 ;  /* 0x00000001191a7824 */ /* 0x000fca00078e0214 */
[----:B------:R-:W0:Y:S05]  /*3530*/  SHFL.DOWN PT, R20, R26, 0x10, R44 ;  /* 0x0a0000001a147989 */ /* 0x000e2a00000e002c */
[----:B------:R-:W-:Y:S02]  /*3540*/  VOTE.ALL P0, P0 ;  /* 0x0000000000ff7806 */ /* 0x000fe40000000000 */
[----:B0-----:R-:W-:-:S05]  /*3550*/  SEL R19, R20, RZ, !P2 ;  /* 0x000000ff14137207 */ /* 0x001fca0005000000 */
[----:B------:R-:W-:-:S07]  /*3560*/  IMAD.IADD R26, R26, 0x1, R19 ;  /* 0x000000011a1a7824 */ /* 0x000fce00078e0213 */
.L_x_76:
[----:B------:R-:W-:Y:S05]  /*3570*/  @!P0 BRA `(.L_x_25) ;  /* 0x0000000400348947 */ /* 0x000fea0003800000 */
[----:B------:R-:W-:-:S07]  /*3580*/  IMAD.MOV.U32 R44, RZ, RZ, 0x3b8 ;  /* 0x000003b8ff2c7424 */ /* 0x000fce00078e00ff */
.L_x_31:
        /* <DEDUP_REMOVED lines=10> */
.L_x_79:
[----:B------:R-:W-:Y:S05]  /*3630*/  @!P0 BRA `(.L_x_27) ;  /* 0x0000000000748947 */ /* 0x000fea0003800000 */
[----:B------:R-:W-:-:S07]  /*3640*/  IMAD.MOV.U32 R20, RZ, RZ, R44 ;  /* 0x000000ffff147224 */ /* 0x000fce00078e002c */
.L_x_29:
        /* <DEDUP_REMOVED lines=8> */
[----:B------:R-:W0:Y:S02]  /*36d0*/  F2I.FTZ.U32.TRUNC.NTZ R19, R19 ;  /* 0x0000001300137305 */ /* 0x000e24000021f000 */
[----:B0-----:R-:W-:Y:S02]  /*36e0*/  IMAD R25, R18, R19, RZ ;  /* 0x0000001312197224 */ /* 0x001fe400078e02ff */
[----:B------:R-:W-:-:S04]  /*36f0*/  IMAD.MOV.U32 R18, RZ, RZ, RZ ;  /* 0x000000ffff127224 */ /* 0x000fc800078e00ff */
        /* <DEDUP_REMOVED lines=16> */
.L_x_82:
[----:B------:R-:W-:Y:S05]  /*3800*/  @P0 BRA `(.L_x_29) ;  /* 0xfffffffc00900947 */ /* 0x000fea000383ffff */
.L_x_27:
[----:B------:R-:W-:Y:S01]  /*3810*/  UMOV UR5, 0xffffffff ;  /* 0xffffffff00057882 */ /* 0x000fe20000000000 */
[----:B------:R-:W-:Y:S02]  /*3820*/  ISETP.NE.AND P0, PT, R24, 0x65, PT ;  /* 0x000000651800780c */ /* 0x000fe40003f05270 */
[----:B------:R-:W-:Y:S11]  /*3830*/  BRA.DIV UR5, `(.L_x_30) ;  /* 0x0000001a05fc7947 */ /* 0x000ff6000b800000 */
[----:B------:R-:W-:Y:S01]  /*3840*/  VOTE.ANY R19, PT, !P0 ;  /* 0x0000000000137806 */ /* 0x000fe200040e0100 */
[----:B------:R-:W-:Y:S02]  /*3850*/  VIADD R17, R36, 0x2 ;  /* 0x0000000224117836 */ /* 0x000fe40000000000 */
[----:B------:R-:W-:Y:S01]  /*3860*/  VIADD R21, R21, 0xffffffe0 ;  /* 0xffffffe015157836 */ /* 0x000fe20000000000 */
[----:B------:R-:W-:-:S05]  /*3870*/  LOP3.LUT R19, R19, 0x80000000, R53, 0xec, !PT ;  /* 0x8000000013137812 */ /* 0x000fca00078eec35 */
[----:B------:R-:W-:-:S05]  /*3880*/  VIADD R16, R19, 0xffffffff ;  /* 0xffffffff13107836 */ /* 0x000fca0000000000 */
[----:B------:R-:W-:-:S06]  /*3890*/  LOP3.LUT R16, R19, R16, RZ, 0xc, !PT ;  /* 0x0000001013107212 */ /* 0x000fcc00078e0cff */
[----:B------:R-:W0:Y:S02]  /*38a0*/  POPC R16, R16 ;  /* 0x0000001000107309 */ /* 0x000e240000000000 */
[----:B0-----:R-:W0:Y:S01]  /*38b0*/  SHFL.DOWN PT, R20, R25, 0x1, R16 ;  /* 0x0820000019147989 */ /* 0x001e2200000e0010 */
[----:B------:R-:W-:-:S04]  /*38c0*/  ISETP.GE.AND P0, PT, R36, R16, PT ;  /* 0x000000102400720c */ /* 0x000fc80003f06270 */
[----:B0-----:R-:W-:Y:S02]  /*38d0*/  SEL R20, R20, RZ, !P0 ;  /* 0x000000ff14147207 */ /* 0x001fe40004000000 */
[----:B------:R-:W-:Y:S01]  /*38e0*/  ISETP.GT.AND P0, PT, R17, R16, PT ;  /* 0x000000101100720c */ /* 0x000fe20003f04270 */
[----:B------:R-:W-:Y:S02]  /*38f0*/  VIADD R17, R36, 0x4 ;  /* 0x0000000424117836 */ /* 0x000fe40000000000 */
        /* <DEDUP_REMOVED lines=10> */
[----:B------:R-:W-:-:S03]  /*39a0*/  IMAD.IADD R25, R25, 0x1, R20 ;  /* 0x0000000119197824 */ /* 0x000fc600078e0214 */
[----:B------:R-:W-:Y:S02]  /*39b0*/  ISETP.GT.AND P2, PT, R17, R16, PT ;  /* 0x000000101100720c */ /* 0x000fe40003f44270 */
        /* <DEDUP_REMOVED lines=8> */
.L_x_91:
[----:B------:R-:W-:Y:S05]  /*3a40*/  @P0 BRA `(.L_x_31) ;  /* 0xfffffff800d00947 */ /* 0x000fea000383ffff */
.L_x_25:
        /* <DEDUP_REMOVED lines=15> */
.L_x_19:
[----:B------:R-:W-:Y:S05]  /*3b40*/  WARPSYNC.ALL ;  /* 0x0000000000007948 */ /* 0x000fea0003800000 */
[----:B------:R-:W0:Y:S08]  /*3b50*/  S2UR UR5, SR_CgaCtaId ;  /* 0x00000000000579c3 */ /* 0x000e300000008800 */
[----:B------:R-:W-:Y:S06]  /*3b60*/  BAR.SYNC.DEFER_BLOCKING 0x0 ;  /* 0x0000000000007b1d */ /* 0x000fec0000010000 */
[----:B------:R-:W-:Y:S01]  /*3b70*/  UMOV UR4, 0x400 ;  /* 0x0000040000047882 */ /* 0x000fe20000000000 */
[----:B-1----:R-:W1:Y:S01]  /*3b80*/  S2R R17, SR_TID.X ;  /* 0x0000000000117919 */ /* 0x002e620000002100 */
[----:B0-----:R-:W-:-:S09]  /*3b90*/  ULEA UR4, UR5, UR4, 0x18 ;  /* 0x0000000405047291 */ /* 0x001fd2000f8ec0ff */
[----:B------:R-:W0:Y:S01]  /*3ba0*/  LDS R16, [UR4+0x4c] ;  /* 0x00004c04ff107984 */ /* 0x000e220008000800 */
[----:B-1----:R-:W-:-:S04]  /*3bb0*/  ISETP.NE.AND P0, PT, R17, RZ, PT ;  /* 0x000000ff1100720c */ /* 0x002fc80003f05270 */
[----:B0-----:R-:W-:-:S05]  /*3bc0*/  SEL R16, R16, RZ, P0 ;  /* 0x000000ff10107207 */ /* 0x001fca0000000000 */
[----:B------:R-:W-:-:S07]  /*3bd0*/  IMAD.IADD R16, R16, 0x1, R19 ;  /* 0x0000000110107824 */ /* 0x000fce00078e0213 */
.L_x_18:
[----:B------:R-:W-:Y:S01]  /*3be0*/  IMAD.IADD R17, R2, 0x1, R16 ;  /* 0x0000000102117824 */ /* 0x000fe200078e0210 */
[----:B------:R-:W0:Y:S01]  /*3bf0*/  S2R R20, SR_LANEID ;  /* 0x0000000000147919 */ /* 0x000e220000000000 */
[----:B------:R-:W1:Y:S01]  /*3c00*/  S2UR UR5, SR_CTAID.X ;  /* 0x00000000000579c3 */ /* 0x000e620000002500 */
[----:B------:R-:W2:Y:S01]  /*3c10*/  LDCU.64 UR6, c[0x0][0x388] ;  /* 0x00007100ff0677ac */ /* 0x000ea20008000a00 */
[----:B------:R-:W-:Y:S01]  /*3c20*/  IMAD.IADD R2, R3, 0x1, R17 ;  /* 0x0000000103027824 */ /* 0x000fe200078e0211 */
[----:B------:R-:W3:Y:S03]  /*3c30*/  S2R R21, SR_TID.X ;  /* 0x0000000000157919 */ /* 0x000ee60000002100 */
[----:B------:R-:W-:Y:S01]  /*3c40*/  IMAD.IADD R3, R4, 0x1, R2 ;  /* 0x0000000104037824 */ /* 0x000fe200078e0202 */
[----:B------:R-:W4:Y:S03]  /*3c50*/  S2R R26, SR_TID.X ;  /* 0x00000000001a7919 */ /* 0x000f260000002100 */
[----:B------:R-:W-:-:S04]  /*3c60*/  IMAD.IADD R4, R5, 0x1, R3 ;  /* 0x0000000105047824 */ /* 0x000fc800078e0203 */
[----:B------:R-:W-:-:S04]  /*3c70*/  IMAD.IADD R5, R6, 0x1, R4 ;  /* 0x0000000106057824 */ /* 0x000fc800078e0204 */
[----:B------:R-:W-:-:S04]  /*3c80*/  IMAD.IADD R6, R7, 0x1, R5 ;  /* 0x0000000107067824 */ /* 0x000fc800078e0205 */
[----:B------:R-:W-:-:S04]  /*3c90*/  IMAD.IADD R7, R8, 0x1, R6 ;  /* 0x0000000108077824 */ /* 0x000fc800078e0206 */
[----:B------:R-:W-:-:S04]  /*3ca0*/  IMAD.IADD R8, R9, 0x1, R7 ;  /* 0x0000000109087824 */ /* 0x000fc800078e0207 */
[----:B------:R-:W-:Y:S02]  /*3cb0*/  IMAD.IADD R9, R10, 0x1, R8 ;  /* 0x000000010a097824 */ /* 0x000fe400078e0208 */
[----:B0-----:R-:W-:Y:S01]  /*3cc0*/  IMAD R24, R20, 0x54, R37 ;  /* 0x0000005414187824 */ /* 0x001fe200078e0225 */
[----:B------:R-:W-:Y:S01]  /*3cd0*/  BAR.SYNC.DEFER_BLOCKING 0x0 ;  /* 0x0000000000007b1d */ /* 0x000fe20000010000 */
[----:B------:R-:W-:Y:S01]  /*3ce0*/  IMAD.IADD R10, R11, 0x1, R9 ;  /* 0x000000010b0a7824 */ /* 0x000fe200078e0209 */
[----:B---3--:R-:W-:-:S03]  /*3cf0*/  ISETP.NE.AND P0, PT, R21, RZ, PT ;  /* 0x000000ff1500720c */ /* 0x008fc60003f05270 */
        /* <DEDUP_REMOVED lines=13> */
[----:B------:R-:W-:Y:S03]  /*3dd0*/  STS.64 [R24+0x20], R8 ;  /* 0x0000200818007388 */ /* 0x000fe60000000a00 */
[----:B------:R-:W-:Y:S01]  /*3de0*/  IMAD.IADD R22, R33, 0x1, R21 ;  /* 0x0000000121167824 */ /* 0x000fe200078e0215 */
[----:B0-----:R-:W1:Y:S01]  /*3df0*/  LDC R2, c[0x0][0x398] ;  /* 0x0000e600ff027b82 */ /* 0x001e620000000800 */
[----:B------:R-:W-:Y:S02]  /*3e00*/  STS.64 [R24+0x28], R10 ;  /* 0x0000280a18007388 */ /* 0x000fe40000000a00 */
[----:B------:R-:W-:-:S02]  /*3e10*/  IMAD.IADD R23, R34, 0x1, R22 ;  /* 0x0000000122177824 */ /* 0x000fc400078e0216 */
[----:B------:R4:W-:Y:S04]  /*3e20*/  STS.64 [R24+0x30], R12 ;  /* 0x0000300c18007388 */ /* 0x0009e80000000a00 */
[----:B------:R-:W-:Y:S04]  /*3e30*/  STS.64 [R24+0x38], R14 ;  /* 0x0000380e18007388 */ /* 0x000fe80000000a00 */
[----:B------:R-:W-:Y:S04]  /*3e40*/  STS.64 [R24+0x40], R18 ;  /* 0x0000401218007388 */ /* 0x000fe80000000a00 */
[----:B------:R-:W-:Y:S01]  /*3e50*/  STS.64 [R24+0x48], R20 ;  /* 0x0000481418007388 */ /* 0x000fe20000000a00 */
[----:B----4-:R-:W-:-:S02]  /*3e60*/  LOP3.LUT R12, R26, 0x1f, RZ, 0xc0, !PT ;  /* 0x0000001f1a0c7812 */ /* 0x010fc400078ec0ff */
[----:B------:R-:W-:Y:S01]  /*3e70*/  LOP3.LUT R26, R26, 0x3e0, RZ, 0xc0, !PT ;  /* 0x000003e01a1a7812 */ /* 0x000fe200078ec0ff */
[----:B------:R-:W-:Y:S01]  /*3e80*/  STS.64 [R24+0x50], R22 ;  /* 0x0000501618007388 */ /* 0x000fe20000000a00 */
[----:B------:R-:W-:-:S03]  /*3e90*/  NOP ;  /* 0x0000000000007918 */ /* 0x000fc60000000000 */
[----:B------:R-:W-:Y:S01]  /*3ea0*/  LDS R16, [R37] ;  /* 0x0000000025107984 */ /* 0x000fe20000000800 */
[----:B-1----:R-:W-:Y:S02]  /*3eb0*/  VIADD R2, R2, UR5 ;  /* 0x0000000502027c36 */ /* 0x002fe40008000000 */
[----:B------:R-:W-:Y:S01]  /*3ec0*/  IMAD R26, R26, 0x16, R12 ;  /* 0x000000161a1a7824 */ /* 0x000fe200078e020c */
[----:B------:R-:W-:Y:S04]  /*3ed0*/  LDS R8, [R37+0x80] ;  /* 0x0000800025087984 */ /* 0x000fe80000000800 */
        /* <DEDUP_REMOVED lines=19> */
[----:B------:R0:W-:Y:S04]  /*4010*/  LDS R23, [R37+0xa80] ;  /* 0x000a800025177984 */ /* 0x0001e80000000800 */
[----:B------:R1:W-:Y:S01]  /*4020*/  @!P0 STS [UR4+0x8400], R0 ;  /* 0x00840000ff008988 */ /* 0x0003e20008000804 */
[----:B------:R-:W-:Y:S01]  /*4030*/  BAR.SYNC.DEFER_BLOCKING 0x0 ;  /* 0x0000000000007b1d */ /* 0x000fe20000010000 */
[----:B0-----:R-:W-:-:S02]  /*4040*/  VIADD R37, R26, 0x20 ;  /* 0x000000201a257836 */ /* 0x001fc40000000000 */
[----:B-1----:R-:W-:-:S03]  /*4050*/  IMAD R0, R2, 0x2100, RZ ;  /* 0x0000210002007824 */ /* 0x002fc600078e02ff */
[----:B------:R-:W0:Y:S02]  /*4060*/  S2R R3, SR_TID.X ;  /* 0x0000000000037919 */ /* 0x000e240000002100 */
[----:B------:R-:W-:-:S04]  /*4070*/  IADD3 R0, P0, PT, R0, R26, RZ ;  /* 0x0000001a00007210 */ /* 0x000fc80007f1e0ff */
[----:B--2---:R-:W-:Y:S01]  /*4080*/  LEA R2, P1, R0, UR6, 0x2 ;  /* 0x0000000600027c11 */ /* 0x004fe2000f8210ff */
[----:B------:R-:W1:Y:S01]  /*4090*/  LDS R4, [UR4+0x8400] ;  /* 0x00840004ff047984 */ /* 0x000e620008000800 */
[C---:B0-----:R-:W-:Y:S02]  /*40a0*/  LOP3.LUT R12, R3.reuse, 0x3e0, RZ, 0xc0, !PT ;  /* 0x000003e0030c7812 */ /* 0x041fe400078ec0ff */
[----:B------:R-:W-:-:S05]  /*40b0*/  LOP3.LUT R3, R3, 0x1f, RZ, 0xc0, !PT ;  /* 0x0000001f03037812 */ /* 0x000fca00078ec0ff */
[----:B------:R-:W-:Y:S02]  /*40c0*/  IMAD R12, R12, 0x16, R3 ;  /* 0x000000160c0c7824 */ /* 0x000fe400078e0203 */
[----:B------:R-:W-:-:S05]  /*40d0*/  IMAD.X R3, RZ, RZ, RZ, P0 ;  /* 0x000000ffff037224 */ /* 0x000fca00000e06ff */
[----:B------:R-:W-:Y:S02]  /*40e0*/  LEA.HI.X R3, R0, UR7, R3, 0x2, P1 ;  /* 0x0000000700037c11 */ /* 0x000fe400088f1403 */
[-C--:B-1----:R-:W-:Y:S02]  /*40f0*/  ISETP.GE.AND P6, PT, R26, R4.reuse, PT ;  /* 0x000000041a00720c */ /* 0x082fe40003fc6270 */
[-C--:B------:R-:W-:Y:S01]  /*4100*/  ISETP.GE.AND P5, PT, R37, R4.reuse, PT ;  /* 0x000000042500720c */ /* 0x080fe20003fa6270 */
[C---:B------:R-:W-:Y:S01]  /*4110*/  VIADD R37, R12.reuse, 0x80 ;  /* 0x000000800c257836 */ /* 0x040fe20000000000 */
[-C--:B------:R-:W-:Y:S01]  /*4120*/  ISETP.GE.AND P0, PT, R51, R4.reuse, PT ;  /* 0x000000043300720c */ /* 0x080fe20003f06270 */
[----:B------:R-:W-:Y:S01]  /*4130*/  VIADD R51, R12, 0xa0 ;  /* 0x000000a00c337836 */ /* 0x000fe20000000000 */
[-C--:B------:R-:W-:Y:S02]  /*4140*/  ISETP.GE.AND P4, PT, R50, R4.reuse, PT ;  /* 0x000000043200720c */ /* 0x080fe40003f86270 */
[-C--:B------:R-:W-:Y:S01]  /*4150*/  ISETP.GE.AND P3, PT, R37, R4.reuse, PT ;  /* 0x000000042500720c */ /* 0x080fe20003f66270 */
[----:B------:R-:W-:Y:S01]  /*4160*/  VIADD R37, R12, 0xe0 ;  /* 0x000000e00c257836 */ /* 0x000fe20000000000 */
[----:B------:R-:W-:-:S02]  /*4170*/  ISETP.GE.AND P2, PT, R51, R4, PT ;  /* 0x000000043300720c */ /* 0x000fc40003f46270 */
[-C--:B------:R-:W-:Y:S01]  /*4180*/  ISETP.GE.AND P1, PT, R49, R4.reuse, PT ;  /* 0x000000043100720c */ /* 0x080fe20003f26270 */
[----:B------:R-:W-:Y:S01]  /*4190*/  @!P6 STG.E desc[UR8][R2.64], R16 ;  /* 0x000000100200e986 */ /* 0x000fe2000c101908 */
[-C--:B------:R-:W-:Y:S01]  /*41a0*/  ISETP.GE.AND P6, PT, R37, R4.reuse, PT ;  /* 0x000000042500720c */ /* 0x080fe20003fc6270 */
[----:B------:R-:W-:Y:S02]  /*41b0*/  VIADD R37, R12, 0x120 ;  /* 0x000001200c257836 */ /* 0x000fe40000000000 */
[----:B------:R-:W-:Y:S01]  /*41c0*/  @!P5 STG.E desc[UR8][R2.64+0x80], R8 ;  /* 0x000080080200d986 */ /* 0x000fe2000c101908 */
[----:B------:R-:W-:-:S03]  /*41d0*/  ISETP.GE.AND P5, PT, R48, R4, PT ;  /* 0x000000043000720c */ /* 0x000fc60003fa6270 */
[----:B------:R-:W-:Y:S01]  /*41e0*/  @!P0 STG.E desc[UR8][R2.64+0x100], R10 ;  /* 0x0001000a02008986 */ /* 0x000fe2000c101908 */
[-C--:B------:R-:W-:Y:S01]  /*41f0*/  ISETP.GE.AND P0, PT, R37, R4.reuse, PT ;  /* 0x000000042500720c */ /* 0x080fe20003f06270 */
[----:B------:R-:W-:Y:S02]  /*4200*/  VIADD R37, R12, 0x1c0 ;  /* 0x000001c00c257836 */ /* 0x000fe40000000000 */
[----:B------:R-:W-:Y:S01]  /*4210*/  @!P4 STG.E desc[UR8][R2.64+0x180], R6 ;  /* 0x000180060200c986 */ /* 0x000fe2000c101908 */
[----:B------:R-:W-:-:S03]  /*4220*/  ISETP.GE.AND P4, PT, R47, R4, PT ;  /* 0x000000042f00720c */ /* 0x000fc60003f86270 */
[----:B------:R-:W-:Y:S01]  /*4230*/  @!P3 STG.E desc[UR8][R2.64+0x200], R53 ;  /* 0x000200350200b986 */ /* 0x000fe2000c101908 */
[----:B------:R-:W-:-:S03]  /*4240*/  ISETP.GE.AND P3, PT, R46, R4, PT ;  /* 0x000000042e00720c */ /* 0x000fc60003f66270 */
[----:B------:R-:W-:Y:S01]  /*4250*/  @!P2 STG.E desc[UR8][R2.64+0x280], R39 ;  /* 0x000280270200a986 */ /* 0x000fe2000c101908 */
[----:B------:R-:W-:-:S03]  /*4260*/  ISETP.GE.AND P2, PT, R45, R4, PT ;  /* 0x000000042d00720c */ /* 0x000fc60003f46270 */
[----:B------:R0:W-:Y:S01]  /*4270*/  @!P1 STG.E desc[UR8][R2.64+0x300], R33 ;  /* 0x0003002102009986 */ /* 0x0001e2000c101908 */
[-C--:B------:R-:W-:Y:S01]  /*4280*/  ISETP.GE.AND P1, PT, R43, R4.reuse, PT ;  /* 0x000000042b00720c */ /* 0x080fe20003f26270 */
[C---:B------:R-:W-:Y:S02]  /*4290*/  VIADD R43, R12.reuse, 0x220 ;  /* 0x000002200c2b7836 */ /* 0x040fe40000000000 */
[----:B------:R-:W-:Y:S01]  /*42a0*/  @!P6 STG.E desc[UR8][R2.64+0x380], R35 ;  /* 0x000380230200e986 */ /* 0x000fe2000c101908 */
[-C--:B------:R-:W-:Y:S01]  /*42b0*/  ISETP.GE.AND P6, PT, R37, R4.reuse, PT ;  /* 0x000000042500720c */ /* 0x080fe20003fc6270 */
[----:B------:R-:W-:Y:S02]  /*42c0*/  VIADD R37, R12, 0x200 ;  /* 0x000002000c257836 */ /* 0x000fe40000000000 */
[----:B------:R1:W-:Y:S01]  /*42d0*/  @!P5 STG.E desc[UR8][R2.64+0x400], R31 ;  /* 0x0004001f0200d986 */ /* 0x0003e2000c101908 */
[----:B------:R-:W-:Y:S01]  /*42e0*/  ISETP.GE.AND P5, PT, R42, R4, PT ;  /* 0x000000042a00720c */ /* 0x000fe20003fa6270 */
[----:B0-----:R-:W-:-:S02]  /*42f0*/  VIADD R33, R12, 0x260 ;  /* 0x000002600c217836 */ /* 0x001fc40000000000 */
[----:B------:R0:W-:Y:S01]  /*4300*/  @!P0 STG.E desc[UR8][R2.64+0x480], R25 ;  /* 0x0004801902008986 */ /* 0x0001e2000c101908 */
[----:B------:R-:W-:-:S03]  /*4310*/  ISETP.GE.AND P0, PT, R37, R4, PT ;  /* 0x000000042500720c */ /* 0x000fc60003f06270 */
[----:B------:R0:W-:Y:S01]  /*4320*/  @!P4 STG.E desc[UR8][R2.64+0x500], R27 ;  /* 0x0005001b0200c986 */ /* 0x0001e2000c101908 */
[-C--:B------:R-:W-:Y:S01]  /*4330*/  ISETP.GE.AND P4, PT, R43, R4.reuse, PT ;  /* 0x000000042b00720c */ /* 0x080fe20003f86270 */
[----:B-1----:R-:W-:Y:S02]  /*4340*/  VIADD R31, R12, 0x280 ;  /* 0x000002800c1f7836 */ /* 0x002fe40000000000 */
[----:B------:R0:W-:Y:S01]  /*4350*/  @!P3 STG.E desc[UR8][R2.64+0x580], R29 ;  /* 0x0005801d0200b986 */ /* 0x0001e2000c101908 */
[----:B------:R-:W-:-:S03]  /*4360*/  ISETP.GE.AND P3, PT, R41, R4, PT ;  /* 0x000000042900720c */ /* 0x000fc60003f66270 */
[----:B------:R0:W-:Y:S01]  /*4370*/  @!P2 STG.E desc[UR8][R2.64+0x600], R19 ;  /* 0x000600130200a986 */ /* 0x0001e2000c101908 */
[----:B------:R-:W-:-:S03]  /*4380*/  ISETP.GE.AND P2, PT, R33, R4, PT ;  /* 0x000000042100720c */ /* 0x000fc60003f46270 */
[----:B------:R0:W-:Y:S01]  /*4390*/  @!P1 STG.E desc[UR8][R2.64+0x680], R21 ;  /* 0x0006801502009986 */ /* 0x0001e2000c101908 */
[----:B------:R-:W-:-:S03]  /*43a0*/  ISETP.GE.AND P1, PT, R31, R4, PT ;  /* 0x000000041f00720c */ /* 0x000fc60003f26270 */
[----:B------:R0:W-:Y:S01]  /*43b0*/  @!P6 STG.E desc[UR8][R2.64+0x700], R17 ;  /* 0x000700110200e986 */ /* 0x0001e2000c101908 */
[----:B------:R-:W-:-:S03]  /*43c0*/  ISETP.GE.AND P6, PT, R40, R4, PT ;  /* 0x000000042800720c */ /* 0x000fc60003fc6270 */
[----:B------:R0:W-:Y:S04]  /*43d0*/  @!P5 STG.E desc[UR8][R2.64+0x780], R15 ;  /* 0x0007800f0200d986 */ /* 0x0001e8000c101908 */
[----:B------:R0:W-:Y:S04]  /*43e0*/  @!P0 STG.E desc[UR8][R2.64+0x800], R13 ;  /* 0x0008000d02008986 */ /* 0x0001e8000c101908 */
[----:B------:R0:W-:Y:S04]  /*43f0*/  @!P4 STG.E desc[UR8][R2.64+0x880], R11 ;  /* 0x0008800b0200c986 */ /* 0x0001e8000c101908 */
[----:B------:R0:W-:Y:S04]  /*4400*/  @!P3 STG.E desc[UR8][R2.64+0x900], R9 ;  /* 0x000900090200b986 */ /* 0x0001e8000c101908 */
[----:B------:R0:W-:Y:S04]  /*4410*/  @!P2 STG.E desc[UR8][R2.64+0x980], R7 ;  /* 0x000980070200a986 */ /* 0x0001e8000c101908 */
[----:B------:R0:W-:Y:S01]  /*4420*/  @!P1 STG.E desc[UR8][R2.64+0xa00], R5 ;  /* 0x000a000502009986 */ /* 0x0001e2000c101908 */
[----:B------:R-:W-:Y:S05]  /*4430*/  @P6 EXIT ;  /* 0x000000000000694d */ /* 0x000fea0003800000 */
[----:B------:R-:W-:Y:S01]  /*4440*/  STG.E desc[UR8][R2.64+0xa80], R23 ;  /* 0x000a801702007986 */ /* 0x000fe2000c101908 */
[----:B------:R-:W-:Y:S05]  /*4450*/  EXIT ;  /* 0x000000000000794d */ /* 0x000fea0003800000 */
.L_x_5:
[----:B------:R-:W-:Y:S01]  /*4460*/  BSSY B1, `(.L_x_32) ;  /* 0x0000006000017945 */ /* 0x000fe20003800000 */
[----:B------:R-:W-:Y:S01]  /*4470*/  PLOP3.LUT P0, PT, P0, PT, PT, 0x8, 0x80 ;  /* 0x000000000080781c */ /* 0x000fe2000070e170 */
[----:B------:R-:W-:-:S12]  /*4480*/  IMAD.MOV.U32 R19, RZ, RZ, -0x1 ;  /* 0xffffffffff137424 */ /* 0x000fd800078e00ff */
[----:B------:R-:W-:Y:S05]  /*4490*/  WARPSYNC.COLLECTIVE R19, `(.L_x_33) ;  /* 0x0000000013087348 */ /* 0x000fea0003c00000 */
[----:B------:R-:W-:Y:S01]  /*44a0*/  VOTE.ANY P0, P0 ;  /* 0x0000000000ff7806 */ /* 0x000fe20000000100 */
[----:B------:R-:W-:-:S12]  /*44b0*/  ENDCOLLECTIVE ;  /* 0x000000000000791b */ /* 0x000fd80003800000 */
.L_x_33:
[----:B------:R-:W-:Y:S05]  /*44c0*/  BSYNC B1 ;  /* 0x0000000000017941 */ /* 0x000fea0003800000 */
.L_x_32:
[----:B------:R-:W-:Y:S05]  /*44d0*/  BRA `(.L_x_34) ;  /* 0xffffffc800a87947 */ /* 0x000fea000383ffff */
.L_x_7:
[----:B------:R-:W-:Y:S01]  /*44e0*/  BSSY B1, `(.L_x_35) ;  /* 0x0000006000017945 */ /* 0x000fe20003800000 */
[----:B------:R-:W-:Y:S01]  /*44f0*/  PLOP3.LUT P0, PT, P0, PT, PT, 0x8, 0x80 ;  /* 0x000000000080781c */ /* 0x000fe2000070e170 */
[----:B------:R-:W-:-:S12]  /*4500*/  IMAD.MOV.U32 R19, RZ, RZ, -0x1 ;  /* 0xffffffffff137424 */ /* 0x000fd800078e00ff */
[----:B------:R-:W-:Y:S05]  /*4510*/  WARPSYNC.COLLECTIVE R19, `(.L_x_36) ;  /* 0x0000000013087348 */ /* 0x000fea0003c00000 */
[----:B------:R-:W-:Y:S01]  /*4520*/  VOTE.ANY P0, P0 ;  /* 0x0000000000ff7806 */ /* 0x000fe20000000100 */
[----:B------:R-:W-:-:S12]  /*4530*/  ENDCOLLECTIVE ;  /* 0x000000000000791b */ /* 0x000fd80003800000 */
.L_x_36:
[----:B------:R-:W-:Y:S05]  /*4540*/  BSYNC B1 ;  /* 0x0000000000017941 */ /* 0x000fea0003800000 */
.L_x_35:
[----:B------:R-:W-:Y:S05]  /*4550*/  BRA `(.L_x_37) ;  /* 0xffffffc800fc7947 */ /* 0x000fea000383ffff */
.L_x_9:
[----:B------:R-:W0:Y:S01]  /*4560*/  S2R R48, SR_GEMASK ;  /* 0x0000000000307919 */ /* 0x000e220000003c00 */
[----:B------:R-:W-:Y:S01]  /*4570*/  BSSY B1, `(.L_x_38) ;  /* 0x0000006000017945 */ /* 0x000fe20003800000 */
[----:B------:R-:W-:Y:S01]  /*4580*/  PLOP3.LUT P0, PT, P0, PT, PT, 0x8, 0x80 ;  /* 0x000000000080781c */ /* 0x000fe2000070e170 */
[----:B------:R-:W-:-:S12]  /*4590*/  IMAD.MOV.U32 R19, RZ, RZ, -0x1 ;  /* 0xffffffffff137424 */ /* 0x000fd800078e00ff */
[----:B0-----:R-:W-:Y:S05]  /*45a0*/  WARPSYNC.COLLECTIVE R19, `(.L_x_39) ;  /* 0x0000000013087348 */ /* 0x001fea0003c00000 */
[----:B------:R-:W-:Y:S01]  /*45b0*/  VOTE.ANY R19, PT, P0 ;  /* 0x0000000000137806 */ /* 0x000fe200000e0100 */
[----:B0-----:R-:W-:Y:S06]  /*45c0*/  ENDCOLLECTIVE ;  /* 0x000000000000791b */ /* 0x001fec0003800000 */
.L_x_39:
[----:B------:R-:W-:Y:S05]  /*45d0*/  BSYNC B1 ;  /* 0x0000000000017941 */ /* 0x000fea0003800000 */
.L_x_38:
[----:B------:R-:W-:Y:S01]  /*45e0*/  LOP3.LUT R19, R19, 0x80000000, R48, 0xec, !PT ;  /* 0x8000000013137812 */ /* 0x000fe200078eec30 */
[----:B------:R-:W-:Y:S01]  /*45f0*/  IMAD.MOV.U32 R18, RZ, RZ, R41 ;  /* 0x000000ffff127224 */ /* 0x000fe200078e0029 */
[----:B------:R-:W0:Y:S01]  /*4600*/  LDC.64 R42, c[0x0][0x390] ;  /* 0x0000e400ff2a7b82 */ /* 0x000e220000000a00 */
[----:B------:R-:W-:Y:S02]  /*4610*/  IMAD.MOV.U32 R17, RZ, RZ, 0x1 ;  /* 0x00000001ff117424 */ /* 0x000fe400078e00ff */
[----:B------:R-:W-:Y:S02]  /*4620*/  VIADD R16, R19, 0xffffffff ;  /* 0xffffffff13107836 */ /* 0x000fe40000000000 */
[C---:B------:R-:W-:Y:S02]  /*4630*/  VIADD R23, R47.reuse, 0x4 ;  /* 0x000000042f177836 */ /* 0x040fe40000000000 */
[----:B------:R-:W-:Y:S01]  /*4640*/  VIADD R26, R47, 0x8 ;  /* 0x000000082f1a7836 */ /* 0x000fe20000000000 */
[----:B------:R-:W-:Y:S01]  /*4650*/  LOP3.LUT R22, R19, R16, RZ, 0xc, !PT ;  /* 0x0000001013167212 */ /* 0x000fe200078e0cff */
[----:B------:R-:W-:-:S03]  /*4660*/  IMAD.MOV.U32 R19, RZ, RZ, -0x1 ;  /* 0xffffffffff137424 */ /* 0x000fc600078e00ff */
[----:B------:R1:W2:Y:S02]  /*4670*/  POPC R16, R22 ;  /* 0x0000001600107309 */ /* 0x0002a40000000000 */
[----:B-1----:R-:W-:Y:S01]  /*4680*/  VIADD R22, R47, 0x2 ;  /* 0x000000022f167836 */ /* 0x002fe20000000000 */
[----:B0-2---:R-:W-:-:S13]  /*4690*/  IADD3 R42, P3, PT, R42, 0x100, RZ ;  /* 0x000001002a2a7810 */ /* 0x005fda0007f7e0ff */
[----:B------:R-:W-:Y:S05]  /*46a0*/  WARPSYNC.COLLECTIVE R19, `(.L_x_40) ;  /* 0x0000000013087348 */ /* 0x000fea0003c00000 */
[----:B------:R0:W1:Y:S02]  /*46b0*/  SHFL.DOWN P2, R20, R18, R17, R16 ;  /* 0x0800001112147389 */ /* 0x0000640000040010 */
[----:B01----:R-:W-:Y:S05]  /*46c0*/  ENDCOLLECTIVE ;  /* 0x000000000000791b */ /* 0x003fea0003800000 */
.L_x_40:
[-C--:B------:R-:W-:Y:S01]  /*46d0*/  ISETP.GE.AND P0, PT, R47, R16.reuse, PT ;  /* 0x000000102f00720c */ /* 0x080fe20003f06270 */
[----:B------:R-:W-:Y:S02]  /*46e0*/  IMAD.X R43, RZ, RZ, R43, P3 ;  /* 0x000000ffff2b7224 */ /* 0x000fe400018e062b */
[----:B------:R-:W-:Y:S01]  /*46f0*/  IMAD.MOV.U32 R17, RZ, RZ, 0x2 ;  /* 0x00000002ff117424 */ /* 0x000fe200078e00ff */
[----:B------:R-:W-:Y:S02]  /*4700*/  SEL R20, R20, RZ, !P0 ;  /* 0x000000ff14147207 */ /* 0x000fe40004000000 */
[----:B------:R-:W-:-:S03]  /*4710*/  ISETP.GT.AND P0, PT, R22, R16, PT ;  /* 0x000000101600720c */ /* 0x000fc60003f04270 */
[----:B------:R-:W-:-:S04]  /*4720*/  IMAD.IADD R37, R20, 0x1, R41 ;  /* 0x0000000114257824 */ /* 0x000fc800078e0229 */
[----:B------:R-:W-:-:S07]  /*4730*/  IMAD.MOV.U32 R18, RZ, RZ, R37 ;  /* 0x000000ffff127224 */ /* 0x000fce00078e0025 */
[----:B------:R-:W-:Y:S05]  /*4740*/  WARPSYNC.COLLECTIVE R19, `(.L_x_41) ;  /* 0x0000000013087348 */ /* 0x000fea0003c00000 */
[----:B------:R0:W1:Y:S02]  /*4750*/  SHFL.DOWN P2, R20, R18, R17, R16 ;  /* 0x0800001112147389 */ /* 0x0000640000040010 */
[----:B01----:R-:W-:Y:S05]  /*4760*/  ENDCOLLECTIVE ;  /* 0x000000000000791b */ /* 0x003fea0003800000 */
.L_x_41:
[----:B------:R-:W-:Y:S01]  /*4770*/  IMAD.MOV.U32 R17, RZ, RZ, 0x4 ;  /* 0x00000004ff117424 */ /* 0x000fe200078e00ff */
[----:B------:R-:W-:Y:S02]  /*4780*/  SEL R20, R20, RZ, !P0 ;  /* 0x000000ff14147207 */ /* 0x000fe40004000000 */
[----:B------:R-:W-:-:S03]  /*4790*/  ISETP.GT.AND P0, PT, R23, R16, PT ;  /* 0x000000101700720c */ /* 0x000fc60003f04270 */
[----:B------:R-:W-:Y:S02]  /*47a0*/  IMAD.IADD R39, R37, 0x1, R20 ;  /* 0x0000000125277824 */ /* 0x000fe400078e0214 */
[----:B------:R-:W-:Y:S02]  /*47b0*/  VIADD R37, R47, 0x10 ;  /* 0x000000102f257836 */ /* 0x000fe40000000000 */
[----:B------:R-:W-:-:S07]  /*47c0*/  IMAD.MOV.U32 R18, RZ, RZ, R39 ;  /* 0x000000ffff127224 */ /* 0x000fce00078e0027 */
[----:B------:R-:W-:Y:S05]  /*47d0*/  WARPSYNC.COLLECTIVE R19, `(.L_x_42) ;  /* 0x0000000013087348 */ /* 0x000fea0003c00000 */
[----:B------:R0:W1:Y:S02]  /*47e0*/  SHFL.DOWN P2, R20, R18, R17, R16 ;  /* 0x0800001112147389 */ /* 0x0000640000040010 */
[----:B01----:R-:W-:Y:S05]  /*47f0*/  ENDCOLLECTIVE ;  /* 0x000000000000791b */ /* 0x003fea0003800000 */
.L_x_42:
        /* <DEDUP_REMOVED lines=8> */
.L_x_43:
[----:B------:R-:W-:Y:S01]  /*4880*/  IMAD.MOV.U32 R17, RZ, RZ, 0x10 ;  /* 0x00000010ff117424 */ /* 0x000fe200078e00ff */
[----:B------:R-:W-:Y:S02]  /*4890*/  SEL R20, R20, RZ, !P0 ;  /* 0x000000ff14147207 */ /* 0x000fe40004000000 */
[----:B------:R-:W-:-:S03]  /*48a0*/  ISETP.NE.AND P0, PT, R40, 0x65, PT ;  /* 0x000000652800780c */ /* 0x000fc60003f05270 */
[----:B------:R-:W-:-:S04]  /*48b0*/  IMAD.IADD R41, R51, 0x1, R20 ;  /* 0x0000000133297824 */ /* 0x000fc800078e0214 */
[----:B------:R-:W-:-:S07]  /*48c0*/  IMAD.MOV.U32 R18, RZ, RZ, R41 ;  /* 0x000000ffff127224 */ /* 0x000fce00078e0029 */
[----:B------:R-:W-:Y:S05]  /*48d0*/  WARPSYNC.COLLECTIVE R19, `(.L_x_44) ;  /* 0x0000000013087348 */ /* 0x000fea0003c00000 */
[----:B------:R0:W1:Y:S02]  /*48e0*/  SHFL.DOWN P2, R20, R18, R17, R16 ;  /* 0x0800001112147389 */ /* 0x0000640000040010 */
[----:B01----:R-:W-:Y:S05]  /*48f0*/  ENDCOLLECTIVE ;  /* 0x000000000000791b */ /* 0x003fea0003800000 */
.L_x_44:
[----:B------:R-:W-:Y:S05]  /*4900*/  WARPSYNC.COLLECTIVE R19, `(.L_x_45) ;  /* 0x0000000013087348 */ /* 0x000fea0003c00000 */
[----:B------:R-:W-:Y:S01]  /*4910*/  VOTE.ALL P0, P0 ;  /* 0x0000000000ff7806 */ /* 0x000fe20000000000 */
[----:B------:R-:W-:-:S12]  /*4920*/  ENDCOLLECTIVE ;  /* 0x000000000000791b */ /* 0x000fd80003800000 */
.L_x_45:
[----:B------:R-:W-:-:S04]  /*4930*/  ISETP.GT.AND P2, PT, R37, R16, PT ;  /* 0x000000102500720c */ /* 0x000fc80003f44270 */
[----:B------:R-:W-:-:S05]  /*4940*/  SEL R20, R20, RZ, !P2 ;  /* 0x000000ff14147207 */ /* 0x000fca0005000000 */
[----:B------:R-:W-:Y:S01]  /*4950*/  IMAD.IADD R39, R41, 0x1, R20 ;  /* 0x0000000129277824 */ /* 0x000fe200078e0214 */
[----:B------:R-:W-:Y:S06]  /*4960*/  BRA `(.L_x_46) ;  /* 0xffffffc800947947 */ /* 0x000fec000383ffff */
.L_x_11:
[----:B------:R-:W-:Y:S01]  /*4970*/  BSSY B1, `(.L_x_47) ;  /* 0x0000006000017945 */ /* 0x000fe20003800000 */
[----:B------:R-:W-:Y:S01]  /*4980*/  PLOP3.LUT P0, PT, P0, PT, PT, 0x8, 0x80 ;  /* 0x000000000080781c */ /* 0x000fe2000070e170 */
[----:B------:R-:W-:-:S12]  /*4990*/  IMAD.MOV.U32 R19, RZ, RZ, -0x1 ;  /* 0xffffffffff137424 */ /* 0x000fd800078e00ff */
[----:B------:R-:W-:Y:S05]  /*49a0*/  WARPSYNC.COLLECTIVE R19, `(.L_x_48) ;  /* 0x0000000013087348 */ /* 0x000fea0003c00000 */
[----:B------:R-:W-:Y:S01]  /*49b0*/  VOTE.ANY P0, P0 ;  /* 0x0000000000ff7806 */ /* 0x000fe20000000100 */
[----:B------:R-:W-:-:S12]  /*49c0*/  ENDCOLLECTIVE ;  /* 0x000000000000791b */ /* 0x000fd80003800000 */
.L_x_48:
[----:B------:R-:W-:Y:S05]  /*49d0*/  BSYNC B1 ;  /* 0x0000000000017941 */ /* 0x000fea0003800000 */
.L_x_47:
[----:B------:R-:W-:Y:S05]  /*49e0*/  BRA `(.L_x_49) ;  /* 0xffffffc800a47947 */ /* 0x000fea000383ffff */
.L_x_13:
[----:B------:R-:W-:Y:S01]  /*49f0*/  BSSY B1, `(.L_x_50) ;  /* 0x0000006000017945 */ /* 0x000fe20003800000 */
[----:B------:R-:W-:Y:S01]  /*4a00*/  PLOP3.LUT P0, PT, P0, PT, PT, 0x8, 0x80 ;  /* 0x000000000080781c */ /* 0x000fe2000070e170 */
[----:B------:R-:W-:-:S12]  /*4a10*/  IMAD.MOV.U32 R19, RZ, RZ, -0x1 ;  /* 0xffffffffff137424 */ /* 0x000fd800078e00ff */
[----:B------:R-:W-:Y:S05]  /*4a20*/  WARPSYNC.COLLECTIVE R19, `(.L_x_51) ;  /* 0x0000000013087348 */ /* 0x000fea0003c00000 */
[----:B------:R-:W-:Y:S01]  /*4a30*/  VOTE.ANY P0, P0 ;  /* 0x0000000000ff7806 */ /* 0x000fe20000000100 */
[----:B------:R-:W-:-:S12]  /*4a40*/  ENDCOLLECTIVE ;  /* 0x000000000000791b */ /* 0x000fd80003800000 */
.L_x_51:
[----:B------:R-:W-:Y:S05]  /*4a50*/  BSYNC B1 ;  /* 0x0000000000017941 */ /* 0x000fea0003800000 */
.L_x_50:
[----:B------:R-:W-:Y:S05]  /*4a60*/  BRA `(.L_x_52) ;  /* 0xffffffc800f87947 */ /* 0x000fea000383ffff */
.L_x_15:
[----:B------:R-:W-:Y:S01]  /*4a70*/  BSSY B1, `(.L_x_53) ;  /* 0x0000006000017945 */ /* 0x000fe20003800000 */
[----:B------:R-:W-:Y:S01]  /*4a80*/  PLOP3.LUT P0, PT, P0, PT, PT, 0x8, 0x80 ;  /* 0x000000000080781c */ /* 0x000fe2000070e170 */
[----:B------:R-:W-:-:S12]  /*4a90*/  IMAD.MOV.U32 R19, RZ, RZ, -0x1 ;  /* 0xffffffffff137424 */ /* 0x000fd800078e00ff */
[----:B------:R-:W-:Y:S05]  /*4aa0*/  WARPSYNC.COLLECTIVE R19, `(.L_x_54) ;  /* 0x0000000013087348 */ /* 0x000fea0003c00000 */
[----:B------:R-:W-:Y:S01]  /*4ab0*/  VOTE.ANY R19, PT, P0 ;  /* 0x0000000000137806 */ /* 0x000fe200000e0100 */
[----:B------:R-:W-:Y:S06]  /*4ac0*/  ENDCOLLECTIVE ;  /* 0x000000000000791b */ /* 0x000fec0003800000 */
.L_x_54:
[----:B------:R-:W-:Y:S05]  /*4ad0*/  BSYNC B1 ;  /* 0x0000000000017941 */ /* 0x000fea0003800000 */
.L_x_53:
[----:B------:R-:W-:Y:S01]  /*4ae0*/  LOP3.LUT R19, R19, 0x80000000, R48, 0xec, !PT ;  /* 0x8000000013137812 */ /* 0x000fe200078eec30 */
[----:B------:R-:W-:Y:S02]  /*4af0*/  IMAD.MOV.U32 R18, RZ, RZ, R41 ;  /* 0x000000ffff127224 */ /* 0x000fe400078e0029 */
[----:B------:R-:W-:Y:S02]  /*4b00*/  IMAD.MOV.U32 R17, RZ, RZ, 0x1 ;  /* 0x00000001ff117424 */ /* 0x000fe400078e00ff */
[----:B------:R-:W-:Y:S02]  /*4b10*/  VIADD R16, R19, 0xffffffff ;  /* 0xffffffff13107836 */ /* 0x000fe40000000000 */
[----:B------:R-:W-:-:S03]  /*4b20*/  VIADD R21, R21, 0xffffffe0 ;  /* 0xffffffe015157836 */ /* 0x000fc60000000000 */
[----:B------:R-:W-:Y:S01]  /*4b30*/  LOP3.LUT R50, R19, R16, RZ, 0xc, !PT ;  /* 0x0000001013327212 */ /* 0x000fe200078e0cff */
[----:B------:R-:W-:-:S03]  /*4b40*/  IMAD.MOV.U32 R19, RZ, RZ, -0x1 ;  /* 0xffffffffff137424 */ /* 0x000fc600078e00ff */
[----:B------:R0:W1:Y:S04]  /*4b50*/  POPC R16, R50 ;  /* 0x0000003200107309 */ /* 0x0000680000000000 */
[----:B01----:R-:W-:Y:S05]  /*4b60*/  WARPSYNC.COLLECTIVE R19, `(.L_x_55) ;  /* 0x0000000013087348 */ /* 0x003fea0003c00000 */
[----:B-1----:R1:W2:Y:S02]  /*4b70*/  SHFL.DOWN P2, R20, R18, R17, R16 ;  /* 0x0800001112147389 */ /* 0x0022a40000040010 */
[----:B012---:R-:W-:Y:S05]  /*4b80*/  ENDCOLLECTIVE ;  /* 0x000000000000791b */ /* 0x007fea0003800000 */
.L_x_55:
[----:B------:R-:W-:Y:S01]  /*4b90*/  ISETP.GE.AND P0, PT, R47, R16, PT ;  /* 0x000000102f00720c */ /* 0x000fe20003f06270 */
[----:B------:R-:W-:-:S03]  /*4ba0*/  IMAD.MOV.U32 R17, RZ, RZ, 0x2 ;  /* 0x00000002ff117424 */ /* 0x000fc600078e00ff */
[----:B------:R-:W-:Y:S02]  /*4bb0*/  SEL R20, R20, RZ, !P0 ;  /* 0x000000ff14147207 */ /* 0x000fe40004000000 */
[----:B------:R-:W-:-:S03]  /*4bc0*/  ISETP.GT.AND P0, PT, R22, R16, PT ;  /* 0x000000101600720c */ /* 0x000fc60003f04270 */
[----:B------:R-:W-:-:S04]  /*4bd0*/  IMAD.IADD R51, R20, 0x1, R41 ;  /* 0x0000000114337824 */ /* 0x000fc800078e0229 */
[----:B------:R-:W-:-:S07]  /*4be0*/  IMAD.MOV.U32 R18, RZ, RZ, R51 ;  /* 0x000000ffff127224 */ /* 0x000fce00078e0033 */
[----:B------:R-:W-:Y:S05]  /*4bf0*/  WARPSYNC.COLLECTIVE R19, `(.L_x_56) ;  /* 0x0000000013087348 */ /* 0x000fea0003c00000 */
[----:B------:R0:W1:Y:S02]  /*4c00*/  SHFL.DOWN P2, R20, R18, R17, R16 ;  /* 0x0800001112147389 */ /* 0x0000640000040010 */
[----:B01----:R-:W-:Y:S05]  /*4c10*/  ENDCOLLECTIVE ;  /* 0x000000000000791b */ /* 0x003fea0003800000 */
.L_x_56:
        /* <DEDUP_REMOVED lines=8> */
.L_x_57:
        /* <DEDUP_REMOVED lines=8> */
.L_x_58:
        /* <DEDUP_REMOVED lines=8> */
.L_x_59:
[----:B------:R-:W-:Y:S05]  /*4da0*/  WARPSYNC.COLLECTIVE R19, `(.L_x_60) ;  /* 0x0000000013087348 */ /* 0x000fea0003c00000 */
[----:B------:R-:W-:Y:S01]  /*4db0*/  VOTE.ALL P0, P0 ;  /* 0x0000000000ff7806 */ /* 0x000fe20000000000 */
[----:B------:R-:W-:-:S12]  /*4dc0*/  ENDCOLLECTIVE ;  /* 0x000000000000791b */ /* 0x000fd80003800000 */
.L_x_60:
[----:B------:R-:W-:-:S04]  /*4dd0*/  ISETP.GT.AND P2, PT, R37, R16, PT ;  /* 0x000000102500720c */ /* 0x000fc80003f44270 */
[----:B------:R-:W-:-:S04]  /*4de0*/  SEL R20, R20, RZ, !P2 ;  /* 0x000000ff14147207 */ /* 0x000fc80005000000 */
[----:B------:R-:W-:Y:S01]  /*4df0*/  IADD3 R39, PT, PT, R50, R20, R39 ;  /* 0x0000001432277210 */ /* 0x000fe20007ffe027 */
[----:B------:R-:W-:Y:S06]  /*4e00*/  BRA `(.L_x_61) ;  /* 0xffffffc800907947 */ /* 0x000fec000383ffff */
.L_x_20:
[----:B------:R-:W-:Y:S01]  /*4e10*/  BSSY B0, `(.L_x_62) ;  /* 0x0000006000007945 */ /* 0x000fe20003800000 */
[----:B------:R-:W-:Y:S01]  /*4e20*/  PLOP3.LUT P0, PT, P0, PT, PT, 0x8, 0x80 ;  /* 0x000000000080781c */ /* 0x000fe2000070e170 */
[----:B------:R-:W-:-:S12]  /*4e30*/  IMAD.MOV.U32 R19, RZ, RZ, -0x1 ;  /* 0xffffffffff137424 */ /* 0x000fd800078e00ff */
[----:B------:R-:W-:Y:S05]  /*4e40*/  WARPSYNC.COLLECTIVE R19, `(.L_x_63) ;  /* 0x0000000013087348 */ /* 0x000fea0003c00000 */
[----:B------:R-:W-:Y:S01]  /*4e50*/  VOTE.ANY P0, P0 ;  /* 0x0000000000ff7806 */ /* 0x000fe20000000100 */
[----:B------:R-:W-:-:S12]  /*4e60*/  ENDCOLLECTIVE ;  /* 0x000000000000791b */ /* 0x000fd80003800000 */
.L_x_63:
[----:B------:R-:W-:Y:S05]  /*4e70*/  BSYNC B0 ;  /* 0x0000000000007941 */ /* 0x000fea0003800000 */
.L_x_62:
[----:B------:R-:W-:Y:S05]  /*4e80*/  BRA `(.L_x_64) ;  /* 0xffffffe000a87947 */ /* 0x000fea000383ffff */
.L_x_22:
[----:B------:R-:W-:Y:S01]  /*4e90*/  BSSY B0, `(.L_x_65) ;  /* 0x0000006000007945 */ /* 0x000fe20003800000 */
[----:B------:R-:W-:Y:S01]  /*4ea0*/  PLOP3.LUT P0, PT, P0, PT, PT, 0x8, 0x80 ;  /* 0x000000000080781c */ /* 0x000fe2000070e170 */
[----:B------:R-:W-:-:S12]  /*4eb0*/  IMAD.MOV.U32 R19, RZ, RZ, -0x1 ;  /* 0xffffffffff137424 */ /* 0x000fd800078e00ff */
[----:B------:R-:W-:Y:S05]  /*4ec0*/  WARPSYNC.COLLECTIVE R19, `(.L_x_66) ;  /* 0x0000000013087348 */ /* 0x000fea0003c00000 */
[----:B------:R-:W-:Y:S01]  /*4ed0*/  VOTE.ANY P0, P0 ;  /* 0x0000000000ff7806 */ /* 0x000fe20000000100 */
[----:B------:R-:W-:-:S12]  /*4ee0*/  ENDCOLLECTIVE ;  /* 0x000000000000791b */ /* 0x000fd80003800000 */
.L_x_66:
[----:B------:R-:W-:Y:S05]  /*4ef0*/  BSYNC B0 ;  /* 0x0000000000007941 */ /* 0x000fea0003800000 */
.L_x_65:
[----:B------:R-:W-:Y:S05]  /*4f00*/  BRA `(.L_x_67) ;  /* 0xffffffe000fc7947 */ /* 0x000fea000383ffff */
.L_x_24:
[----:B------:R-:W0:Y:S01]  /*4f10*/  S2R R53, SR_GEMASK ;  /* 0x0000000000357919 */ /* 0x000e220000003c00 */
[----:B------:R-:W-:Y:S01]  /*4f20*/  BSSY B0, `(.L_x_68) ;  /* 0x0000006000007945 */ /* 0x000fe20003800000 */
[----:B------:R-:W-:Y:S01]  /*4f30*/  PLOP3.LUT P0, PT, P0, PT, PT, 0x8, 0x80 ;  /* 0x000000000080781c */ /* 0x000fe2000070e170 */
[----:B------:R-:W-:-:S12]  /*4f40*/  IMAD.MOV.U32 R19, RZ, RZ, -0x1 ;  /* 0xffffffffff137424 */ /* 0x000fd800078e00ff */
[----:B0-----:R-:W-:Y:S05]  /*4f50*/  WARPSYNC.COLLECTIVE R19, `(.L_x_69) ;  /* 0x0000000013087348 */ /* 0x001fea0003c00000 */
[----:B------:R-:W-:Y:S01]  /*4f60*/  VOTE.ANY R19, PT, P0 ;  /* 0x0000000000137806 */ /* 0x000fe200000e0100 */
[----:B0-----:R-:W-:Y:S06]  /*4f70*/  ENDCOLLECTIVE ;  /* 0x000000000000791b */ /* 0x001fec0003800000 */
.L_x_69:
[----:B------:R-:W-:Y:S05]  /*4f80*/  BSYNC B0 ;  /* 0x0000000000007941 */ /* 0x000fea0003800000 */
.L_x_68:
[----:B------:R-:W-:Y:S01]  /*4f90*/  LOP3.LUT R19, R19, 0x80000000, R53, 0xec, !PT ;  /* 0x8000000013137812 */ /* 0x000fe200078eec35 */
[----:B------:R-:W-:Y:S02]  /*4fa0*/  IMAD.MOV.U32 R18, RZ, RZ, R25 ;  /* 0x000000ffff127224 */ /* 0x000fe400078e0019 */
[----:B------:R-:W-:Y:S02]  /*4fb0*/  IMAD.MOV.U32 R17, RZ, RZ, 0x1 ;  /* 0x00000001ff117424 */ /* 0x000fe400078e00ff */
[----:B------:R-:W-:-:S05]  /*4fc0*/  VIADD R16, R19, 0xffffffff ;  /* 0xffffffff13107836 */ /* 0x000fca0000000000 */
[----:B------:R-:W-:Y:S01]  /*4fd0*/  LOP3.LUT R44, R19, R16, RZ, 0xc, !PT ;  /* 0x00000010132c7212 */ /* 0x000fe200078e0cff */
[----:B------:R-:W-:-:S05]  /*4fe0*/  IMAD.MOV.U32 R19, RZ, RZ, -0x1 ;  /* 0xffffffffff137424 */ /* 0x000fca00078e00ff */
[----:B------:R-:W0:Y:S02]  /*4ff0*/  POPC R44, R44 ;  /* 0x0000002c002c7309 */ /* 0x000e240000000000 */
[----:B0-----:R-:W-:Y:S01]  /*5000*/  IMAD.MOV.U32 R16, RZ, RZ, R44 ;  /* 0x000000ffff107224 */ /* 0x001fe200078e002c */
[----:B------:R-:W-:-:S13]  /*5010*/  ISETP.GE.AND P0, PT, R36, R44, PT ;  /* 0x0000002c2400720c */ /* 0x000fda0003f06270 */
[----:B------:R-:W-:Y:S05]  /*5020*/  WARPSYNC.COLLECTIVE R19, `(.L_x_70) ;  /* 0x0000000013087348 */ /* 0x000fea0003c00000 */
[----:B------:R0:W1:Y:S02]  /*5030*/  SHFL.DOWN P2, R20, R18, R17, R16 ;  /* 0x0800001112147389 */ /* 0x0000640000040010 */
[----:B01----:R-:W-:Y:S05]  /*5040*/  ENDCOLLECTIVE ;  /* 0x000000000000791b */ /* 0x003fea0003800000 */
.L_x_70:
[----:B------:R-:W-:Y:S01]  /*5050*/  IMAD.MOV.U32 R17, RZ, RZ, 0x2 ;  /* 0x00000002ff117424 */ /* 0x000fe200078e00ff */
[----:B------:R-:W-:-:S05]  /*5060*/  SEL R20, R20, RZ, !P0 ;  /* 0x000000ff14147207 */ /* 0x000fca0004000000 */
[----:B------:R-:W-:Y:S02]  /*5070*/  IMAD.IADD R35, R20, 0x1, R25 ;  /* 0x0000000114237824 */ /* 0x000fe400078e0219 */
[----:B------:R-:W-:Y:S02]  /*5080*/  VIADD R25, R36, 0x2 ;  /* 0x0000000224197836 */ /* 0x000fe40000000000 */
[----:B------:R-:W-:-:S03]  /*5090*/  IMAD.MOV.U32 R18, RZ, RZ, R35 ;  /* 0x000000ffff127224 */ /* 0x000fc600078e0023 */
[----:B------:R-:W-:Y:S01]  /*50a0*/  ISETP.GT.AND P0, PT, R25, R44, PT ;  /* 0x0000002c1900720c */ /* 0x000fe20003f04270 */
[----:B------:R-:W-:-:S12]  /*50b0*/  VIADD R25, R36, 0x4 ;  /* 0x0000000424197836 */ /* 0x000fd80000000000 */
[----:B------:R-:W-:Y:S05]  /*50c0*/  WARPSYNC.COLLECTIVE R19, `(.L_x_71) ;  /* 0x0000000013087348 */ /* 0x000fea0003c00000 */
[----:B------:R0:W1:Y:S02]  /*50d0*/  SHFL.DOWN P2, R20, R18, R17, R16 ;  /* 0x0800001112147389 */ /* 0x0000640000040010 */
[----:B01----:R-:W-:Y:S05]  /*50e0*/  ENDCOLLECTIVE ;  /* 0x000000000000791b */ /* 0x003fea0003800000 */
.L_x_71:
        /* <DEDUP_REMOVED lines=9> */
.L_x_72:
        /* <DEDUP_REMOVED lines=8> */
.L_x_73:
[----:B------:R-:W-:Y:S01]  /*5200*/  IMAD.MOV.U32 R17, RZ, RZ, 0x10 ;  /* 0x00000010ff117424 */ /* 0x000fe200078e00ff */
[----:B------:R-:W-:Y:S02]  /*5210*/  SEL R20, R20, RZ, !P0 ;  /* 0x000000ff14147207 */ /* 0x000fe40004000000 */
[----:B------:R-:W-:-:S03]  /*5220*/  ISETP.NE.AND P0, PT, R24, 0x65, PT ;  /* 0x000000651800780c */ /* 0x000fc60003f05270 */
[----:B------:R-:W-:Y:S02]  /*5230*/  IMAD.IADD R26, R25, 0x1, R20 ;  /* 0x00000001191a7824 */ /* 0x000fe400078e0214 */
[----:B------:R-:W-:Y:S02]  /*5240*/  VIADD R25, R36, 0x10 ;  /* 0x0000001024197836 */ /* 0x000fe40000000000 */
[----:B------:R-:W-:-:S03]  /*5250*/  IMAD.MOV.U32 R18, RZ, RZ, R26 ;  /* 0x000000ffff127224 */ /* 0x000fc600078e001a */
[----:B------:R-:W-:-:S13]  /*5260*/  ISETP.GT.AND P3, PT, R25, R44, PT ;  /* 0x0000002c1900720c */ /* 0x000fda0003f64270 */
[----:B------:R-:W-:Y:S05]  /*5270*/  WARPSYNC.COLLECTIVE R19, `(.L_x_74) ;  /* 0x0000000013087348 */ /* 0x000fea0003c00000 */
[----:B------:R0:W1:Y:S02]  /*5280*/  SHFL.DOWN P2, R20, R18, R17, R16 ;  /* 0x0800001112147389 */ /* 0x0000640000040010 */
[----:B01----:R-:W-:Y:S05]  /*5290*/  ENDCOLLECTIVE ;  /* 0x000000000000791b */ /* 0x003fea0003800000 */
.L_x_74:
[----:B------:R-:W-:Y:S05]  /*52a0*/  WARPSYNC.COLLECTIVE R19, `(.L_x_75) ;  /* 0x0000000013087348 */ /* 0x000fea0003c00000 */
[----:B------:R-:W-:Y:S01]  /*52b0*/  VOTE.ALL P0, P0 ;  /* 0x0000000000ff7806 */ /* 0x000fe20000000000 */
[----:B------:R-:W-:-:S12]  /*52c0*/  ENDCOLLECTIVE ;  /* 0x000000000000791b */ /* 0x000fd80003800000 */
.L_x_75:
[----:B------:R-:W0:Y:S01]  /*52d0*/  LDC.64 R16, c[0x0][0x390] ;  /* 0x0000e400ff107b82 */ /* 0x000e220000000a00 */
[----:B------:R-:W-:-:S05]  /*52e0*/  SEL R25, R20, RZ, !P3 ;  /* 0x000000ff14197207 */ /* 0x000fca0005800000 */
[----:B------:R-:W-:Y:S01]  /*52f0*/  IMAD.IADD R26, R26, 0x1, R25 ;  /* 0x000000011a1a7824 */ /* 0x000fe200078e0219 */
[----:B0-----:R-:W-:-:S05]  /*5300*/  IADD3 R35, P2, PT, R16, 0x100, RZ ;  /* 0x0000010010237810 */ /* 0x001fca0007f5e0ff */
[----:B------:R-:W-:Y:S01]  /*5310*/  IMAD.X R39, RZ, RZ, R17, P2 ;  /* 0x000000ffff277224 */ /* 0x000fe200010e0611 */
[----:B------:R-:W-:Y:S07]  /*5320*/  BRA `(.L_x_76) ;  /* 0xffffffe000907947 */ /* 0x000fee000383ffff */
.L_x_26:
[----:B------:R-:W-:Y:S01]  /*5330*/  BSSY B0, `(.L_x_77) ;  /* 0x0000006000007945 */ /* 0x000fe20003800000 */
[----:B------:R-:W-:Y:S01]  /*5340*/  PLOP3.LUT P0, PT, P0, PT, PT, 0x8, 0x80 ;  /* 0x000000000080781c */ /* 0x000fe2000070e170 */
[----:B------:R-:W-:-:S12]  /*5350*/  IMAD.MOV.U32 R19, RZ, RZ, -0x1 ;  /* 0xffffffffff137424 */ /* 0x000fd800078e00ff */
[----:B------:R-:W-:Y:S05]  /*5360*/  WARPSYNC.COLLECTIVE R19, `(.L_x_78) ;  /* 0x0000000013087348 */ /* 0x000fea0003c00000 */
[----:B------:R-:W-:Y:S01]  /*5370*/  VOTE.ANY P0, P0 ;  /* 0x0000000000ff7806 */ /* 0x000fe20000000100 */
[----:B------:R-:W-:-:S12]  /*5380*/  ENDCOLLECTIVE ;  /* 0x000000000000791b */ /* 0x000fd80003800000 */
.L_x_78:
[----:B------:R-:W-:Y:S05]  /*5390*/  BSYNC B0 ;  /* 0x0000000000007941 */ /* 0x000fea0003800000 */
.L_x_77:
[----:B------:R-:W-:Y:S05]  /*53a0*/  BRA `(.L_x_79) ;  /* 0xffffffe000a07947 */ /* 0x000fea000383ffff */
.L_x_28:
[----:B------:R-:W-:Y:S01]  /*53b0*/  BSSY B0, `(.L_x_80) ;  /* 0x0000006000007945 */ /* 0x000fe20003800000 */
[----:B------:R-:W-:Y:S01]  /*53c0*/  PLOP3.LUT P0, PT, P0, PT, PT, 0x8, 0x80 ;  /* 0x000000000080781c */ /* 0x000fe2000070e170 */
[----:B------:R-:W-:-:S12]  /*53d0*/  IMAD.MOV.U32 R19, RZ, RZ, -0x1 ;  /* 0xffffffffff137424 */ /* 0x000fd800078e00ff */
[----:B------:R-:W-:Y:S05]  /*53e0*/  WARPSYNC.COLLECTIVE R19, `(.L_x_81) ;  /* 0x0000000013087348 */ /* 0x000fea0003c00000 */
[----:B------:R-:W-:Y:S01]  /*53f0*/  VOTE.ANY P0, P0 ;  /* 0x0000000000ff7806 */ /* 0x000fe20000000100 */
[----:B------:R-:W-:-:S12]  /*5400*/  ENDCOLLECTIVE ;  /* 0x000000000000791b */ /* 0x000fd80003800000 */
.L_x_81:
[----:B------:R-:W-:Y:S05]  /*5410*/  BSYNC B0 ;  /* 0x0000000000007941 */ /* 0x000fea0003800000 */
.L_x_80:
[----:B------:R-:W-:Y:S05]  /*5420*/  BRA `(.L_x_82) ;  /* 0xffffffe000f47947 */ /* 0x000fea000383ffff */
.L_x_30:
[----:B------:R-:W-:Y:S01]  /*5430*/  BSSY B0, `(.L_x_83) ;  /* 0x0000006000007945 */ /* 0x000fe20003800000 */
[----:B------:R-:W-:Y:S01]  /*5440*/  PLOP3.LUT P0, PT, P0, PT, PT, 0x8, 0x80 ;  /* 0x000000000080781c */ /* 0x000fe2000070e170 */
[----:B------:R-:W-:-:S12]  /*5450*/  IMAD.MOV.U32 R19, RZ, RZ, -0x1 ;  /* 0xffffffffff137424 */ /* 0x000fd800078e00ff */
[----:B------:R-:W-:Y:S05]  /*5460*/  WARPSYNC.COLLECTIVE R19, `(.L_x_84) ;  /* 0x0000000013087348 */ /* 0x000fea0003c00000 */
[----:B------:R-:W-:Y:S01]  /*5470*/  VOTE.ANY R19, PT, P0 ;  /* 0x0000000000137806 */ /* 0x000fe200000e0100 */
[----:B------:R-:W-:Y:S06]  /*5480*/  ENDCOLLECTIVE ;  /* 0x000000000000791b */ /* 0x000fec0003800000 */
.L_x_84:
[----:B------:R-:W-:Y:S05]  /*5490*/  BSYNC B0 ;  /* 0x0000000000007941 */ /* 0x000fea0003800000 */
.L_x_83:
[----:B------:R-:W-:Y:S01]  /*54a0*/  LOP3.LUT R19, R19, 0x80000000, R53, 0xec, !PT ;  /* 0x8000000013137812 */ /* 0x000fe200078eec35 */
[----:B------:R-:W-:Y:S02]  /*54b0*/  IMAD.MOV.U32 R18, RZ, RZ, R25 ;  /* 0x000000ffff127224 */ /* 0x000fe400078e0019 */
[----:B------:R-:W-:Y:S02]  /*54c0*/  IMAD.MOV.U32 R17, RZ, RZ, 0x1 ;  /* 0x00000001ff117424 */ /* 0x000fe400078e00ff */
[----:B------:R-:W-:Y:S02]  /*54d0*/  VIADD R16, R19, 0xffffffff ;  /* 0xffffffff13107836 */ /* 0x000fe40000000000 */
[----:B------:R-:W-:-:S03]  /*54e0*/  VIADD R21, R21, 0xffffffe0 ;  /* 0xffffffe015157836 */ /* 0x000fc60000000000 */
[----:B------:R-:W-:Y:S01]  /*54f0*/  LOP3.LUT R16, R19, R16, RZ, 0xc, !PT ;  /* 0x0000001013107212 */ /* 0x000fe200078e0cff */
[----:B------:R-:W-:-:S05]  /*5500*/  IMAD.MOV.U32 R19, RZ, RZ, -0x1 ;  /* 0xffffffffff137424 */ /* 0x000fca00078e00ff */
[----:B------:R-:W0:Y:S02]  /*5510*/  POPC R16, R16 ;  /* 0x0000001000107309 */ /* 0x000e240000000000 */
[----:B0-----:R-:W-:Y:S05]  /*5520*/  WARPSYNC.COLLECTIVE R19, `(.L_x_85) ;  /* 0x0000000013087348 */ /* 0x001fea0003c00000 */
[----:B0-----:R0:W1:Y:S02]  /*5530*/  SHFL.DOWN P2, R20, R18, R17, R16 ;  /* 0x0800001112147389 */ /* 0x0010640000040010 */
[----:B01----:R-:W-:Y:S05]  /*5540*/  ENDCOLLECTIVE ;  /* 0x000000000000791b */ /* 0x003fea0003800000 */
.L_x_85:
[----:B------:R-:W-:Y:S01]  /*5550*/  ISETP.GE.AND P0, PT, R36, R16, PT ;  /* 0x000000102400720c */ /* 0x000fe20003f06270 */
[----:B------:R-:W-:-:S03]  /*5560*/  IMAD.MOV.U32 R17, RZ, RZ, 0x2 ;  /* 0x00000002ff117424 */ /* 0x000fc600078e00ff */
[----:B------:R-:W-:-:S05]  /*5570*/  SEL R20, R20, RZ, !P0 ;  /* 0x000000ff14147207 */ /* 0x000fca0004000000 */
[----:B------:R-:W-:Y:S02]  /*5580*/  IMAD.IADD R25, R20, 0x1, R25 ;  /* 0x0000000114197824 */ /* 0x000fe400078e0219 */
[----:B------:R-:W-:Y:S02]  /*5590*/  VIADD R20, R36, 0x2 ;  /* 0x0000000224147836 */ /* 0x000fe40000000000 */
[----:B------:R-:W-:-:S03]  /*55a0*/  IMAD.MOV.U32 R18, RZ, RZ, R25 ;  /* 0x000000ffff127224 */ /* 0x000fc600078e0019 */
[----:B------:R-:W-:-:S13]  /*55b0*/  ISETP.GT.AND P0, PT, R20, R16, PT ;  /* 0x000000101400720c */ /* 0x000fda0003f04270 */
[----:B------:R-:W-:Y:S05]  /*55c0*/  WARPSYNC.COLLECTIVE R19, `(.L_x_86) ;  /* 0x0000000013087348 */ /* 0x000fea0003c00000 */
[----:B------:R0:W1:Y:S02]  /*55d0*/  SHFL.DOWN P2, R20, R18, R17, R16 ;  /* 0x0800001112147389 */ /* 0x0000640000040010 */
[----:B01----:R-:W-:Y:S05]  /*55e0*/  ENDCOLLECTIVE ;  /* 0x000000000000791b */ /* 0x003fea0003800000 */
.L_x_86:
[----:B------:R-:W-:Y:S01]  /*55f0*/  IMAD.MOV.U32 R17, RZ, RZ, 0x4 ;  /* 0x00000004ff117424 */ /* 0x000fe200078e00ff */
        /* <DEDUP_REMOVED lines=8> */
.L_x_87:
        /* <DEDUP_REMOVED lines=9> */
.L_x_88:
[----:B------:R-:W-:Y:S01]  /*5710*/  IMAD.MOV.U32 R17, RZ, RZ, 0x10 ;  /* 0x00000010ff117424 */ /* 0x000fe200078e00ff */
[----:B------:R-:W-:-:S05]  /*5720*/  SEL R20, R20, RZ, !P0 ;  /* 0x000000ff14147207 */ /* 0x000fca0004000000 */
[----:B------:R-:W-:-:S04]  /*5730*/  IMAD.IADD R25, R25, 0x1, R20 ;  /* 0x0000000119197824 */ /* 0x000fc800078e0214 */
[----:B------:R-:W-:-:S07]  /*5740*/  IMAD.MOV.U32 R18, RZ, RZ, R25 ;  /* 0x000000ffff127224 */ /* 0x000fce00078e0019 */
[----:B------:R-:W-:Y:S05]  /*5750*/  WARPSYNC.COLLECTIVE R19, `(.L_x_89) ;  /* 0x0000000013087348 */ /* 0x000fea0003c00000 */
[----:B------:R0:W1:Y:S02]  /*5760*/  SHFL.DOWN P2, R20, R18, R17, R16 ;  /* 0x0800001112147389 */ /* 0x0000640000040010 */
[----:B01----:R-:W-:Y:S05]  /*5770*/  ENDCOLLECTIVE ;  /* 0x000000000000791b */ /* 0x003fea0003800000 */
.L_x_89:
[----:B------:R-:W-:-:S05]  /*5780*/  VIADD R17, R36, 0x10 ;  /* 0x0000001024117836 */ /* 0x000fca0000000000 */
[----:B------:R-:W-:-:S04]  /*5790*/  ISETP.GT.AND P0, PT, R17, R16, PT ;  /* 0x000000101100720c */ /* 0x000fc80003f04270 */
[----:B------:R-:W-:Y:S02]  /*57a0*/  SEL R20, R20, RZ, !P0 ;  /* 0x000000ff14147207 */ /* 0x000fe40004000000 */
[----:B------:R-:W-:Y:S02]  /*57b0*/  ISETP.NE.AND P0, PT, R24, 0x65, PT ;  /* 0x000000651800780c */ /* 0x000fe40003f05270 */
[----:B------:R-:W-:-:S11]  /*57c0*/  IADD3 R26, PT, PT, R25, R20, R26 ;  /* 0x00000014191a7210 */ /* 0x000fd60007ffe01a */
[----:B------:R-:W-:Y:S05]  /*57d0*/  WARPSYNC.COLLECTIVE R19, `(.L_x_90) ;  /* 0x0000000013087348 */ /* 0x000fea0003c00000 */
[----:B------:R-:W-:Y:S01]  /*57e0*/  VOTE.ALL P0, P0 ;  /* 0x0000000000ff7806 */ /* 0x000fe20000000000 */
[----:B------:R-:W-:-:S12]  /*57f0*/  ENDCOLLECTIVE ;  /* 0x000000000000791b */ /* 0x000fd80003800000 */
.L_x_90:
[----:B------:R-:W-:Y:S05]  /*5800*/  BRA `(.L_x_91) ;  /* 0xffffffe0008c7947 */ /* 0x000fea000383ffff */
.L_x_92:
[----:B------:R-:W-:-:S00]  /*5810*/  BRA `(.L_x_92) ;  /* 0xfffffffc00fc7947 */ /* 0x000fc0000383ffff */
[----:B------:R-:W-:-:S00]  /*5820*/  NOP ;  /* 0x0000000000007918 */ /* 0x000fc00000000000 */
        /* <DEDUP_REMOVED lines=13> */
.L_x_103:


//--------------------- .text._ZN3cub18CUB_300001_SM_10006detail4scan20DeviceScanInitKernelINS0_13ScanTileStateIjLb1EEEEEvT_i --------------------------
	.section	.text._ZN3cub18CUB_300001_SM_10006detail4scan20DeviceScanInitKernelINS0_13ScanTileStateIjLb1EEEEEvT_i,"ax",@progbits
	.align	128
        .global         _ZN3cub18CUB_300001_SM_10006detail4scan20DeviceScanInitKernelINS0_13ScanTileStateIjLb1EEEEEvT_i
        .type           _ZN3cub18CUB_300001_SM_10006detail4scan20DeviceScanInitKernelINS0_13ScanTileStateIjLb1EEEEEvT_i,@function
        .size           _ZN3cub18CUB_300001_SM_10006detail4scan20DeviceScanInitKernelINS0_13ScanTileStateIjLb1EEEEEvT_i,(.L_x_104 - _ZN3cub18CUB_300001_SM_10006detail4scan20DeviceScanInitKernelINS0_13ScanTileStateIjLb1EEEEEvT_i)
        .other          _ZN3cub18CUB_300001_SM_10006detail4scan20DeviceScanInitKernelINS0_13ScanTileStateIjLb1EEEEEvT_i,@"STO_CUDA_ENTRY STV_DEFAULT"
_ZN3cub18CUB_300001_SM_10006detail4scan20DeviceScanInitKernelINS0_13ScanTileStateIjLb1EEEEEvT_i:
.text._ZN3cub18CUB_300001_SM_10006detail4scan20DeviceScanInitKernelINS0_13ScanTileStateIjLb1EEEEEvT_i:
[----:B------:R-:W-:Y:S01]  /*0000*/  LDC R1, c[0x0][0x37c] ;  /* 0x0000df00ff017b82 */ /* 0x000fe20000000800 */
[----:B------:R-:W0:Y:S07]  /*0010*/  S2R R0, SR_TID.X ;  /* 0x0000000000007919 */ /* 0x000e2e0000002100 */
[----:B------:R-:W1:Y:S01]  /*0020*/  S2UR UR6, SR_CTAID.X ;  /* 0x00000000000679c3 */ /* 0x000e620000002500 */
[----:B------:R-:W2:Y:S07]  /*0030*/  LDCU UR4, c[0x0][0x388] ;  /* 0x00007100ff0477ac */ /* 0x000eae0008000800 */
[----:B------:R-:W1:Y:S01]  /*0040*/  LDC R5, c[0x0][0x360] ;  /* 0x0000d800ff057b82 */ /* 0x000e620000000800 */
[----:B0-----:R-:W-:Y:S01]  /*0050*/  ISETP.GT.U32.AND P0, PT, R0, 0x1f, PT ;  /* 0x0000001f0000780c */ /* 0x001fe20003f04070 */
[----:B-1----:R-:W-:-:S03]  /*0060*/  IMAD R5, R5, UR6, R0 ;  /* 0x0000000605057c24 */ /* 0x002fc6000f8e0200 */
[----:B------:R-:W-:Y:S02]  /*0070*/  ISETP.NE.OR P0, PT, RZ, UR6, P0 ;  /* 0x00000006ff007c0c */ /* 0x000fe40008705670 */
[----:B--2---:R-:W-:Y:S01]  /*0080*/  ISETP.GE.AND P1, PT, R5, UR4, PT ;  /* 0x0000000405007c0c */ /* 0x004fe2000bf26270 */
[----:B------:R-:W0:-:S12]  /*0090*/  LDCU.64 UR4, c[0x0][0x358] ;  /* 0x00006b00ff0477ac */ /* 0x000e180008000a00 */
[----:B------:R-:W1:Y:S01]  /*00a0*/  @!P1 LDC.64 R2, c[0x0][0x380] ;  /* 0x0000e000ff029b82 */ /* 0x000e620000000a00 */
[----:B------:R-:W-:Y:S01]  /*00b0*/  @!P1 MOV R4, 0x63 ;  /* 0x0000006300049802 */ /* 0x000fe20000000f00 */
[----:B-1----:R-:W-:-:S04]  /*00c0*/  @!P1 IMAD.WIDE R2, R5, 0x8, R2 ;  /* 0x0000000805029825 */ /* 0x002fc800078e0202 */
[----:B------:R-:W-:-:S05]  /*00d0*/  HFMA2 R5, -RZ, RZ, 0, 0 ;  /* 0x00000000ff057431 */ /* 0x000fca00000001ff */
[----:B0-----:R0:W-:Y:S01]  /*00e0*/  @!P1 STG.E.64 desc[UR4][R2.64+0x100], R4 ;  /* 0x0001000402009986 */ /* 0x0011e2000c101b04 */
[----:B------:R-:W-:Y:S05]  /*00f0*/  @P0 EXIT ;  /* 0x000000000000094d */ /* 0x000fea0003800000 */
[----:B0-----:R-:W0:Y:S02]  /*0100*/  LDC.64 R2, c[0x0][0x380] ;  /* 0x0000e000ff027b82 */ /* 0x001e240000000a00 */
[----:B0-----:R-:W-:-:S05]  /*0110*/  IMAD.WIDE.U32 R2, R0, 0x8, R2 ;  /* 0x0000000800027825 */ /* 0x001fca00078e0002 */
[----:B------:R-:W-:Y:S01]  /*0120*/  STG.E.64 desc[UR4][R2.64], RZ ;  /* 0x000000ff02007986 */ /* 0x000fe2000c101b04 */
[----:B------:R-:W-:Y:S05]  /*0130*/  EXIT ;  /* 0x000000000000794d */ /* 0x000fea0003800000 */
.L_x_93:
        /* <DEDUP_REMOVED lines=12> */
.L_x_104:


//--------------------- .text._ZN3cub18CUB_300001_SM_10006detail11EmptyKernelIvEEvv --------------------------
	.section	.text._ZN3cub18CUB_300001_SM_10006detail11EmptyKernelIvEEvv,"ax",@progbits
	.align	128
        .global         _ZN3cub18CUB_300001_SM_10006detail11EmptyKernelIvEEvv
        .type           _ZN3cub18CUB_300001_SM_10006detail11EmptyKernelIvEEvv,@function
        .size           _ZN3cub18CUB_300001_SM_10006detail11EmptyKernelIvEEvv,(.L_x_105 - _ZN3cub18CUB_300001_SM_10006detail11EmptyKernelIvEEvv)
        .other          _ZN3cub18CUB_300001_SM_10006detail11EmptyKernelIvEEvv,@"STO_CUDA_ENTRY STV_DEFAULT"
_ZN3cub18CUB_300001_SM_10006detail11EmptyKernelIvEEvv:
.text._ZN3cub18CUB_300001_SM_10006detail11EmptyKernelIvEEvv:
[----:B------:R-:W-:Y:S01]  /*0000*/  LDC R1, c[0x0][0x37c] ;  /* 0x0000df00ff017b82 */ /* 0x000fe20000000800 */
[----:B------:R-:W-:Y:S05]  /*0010*/  EXIT ;  /* 0x000000000000794d */ /* 0x000fea0003800000 */
.L_x_94:
        /* <DEDUP_REMOVED lines=14> */
.L_x_105:


//--------------------- .text._Z13block_shufflePjS_S_S_jjj --------------------------
	.section	.text._Z13block_shufflePjS_S_S_jjj,"ax",@progbits
	.align	128
        .global         _Z13block_shufflePjS_S_S_jjj
        .type           _Z13block_shufflePjS_S_S_jjj,@function
        .size           _Z13block_shufflePjS_S_S_jjj,(.L_x_106 - _Z13block_shufflePjS_S_S_jjj)
        .other          _Z13block_shufflePjS_S_S_jjj,@"STO_CUDA_ENTRY STV_DEFAULT"
_Z13block_shufflePjS_S_S_jjj:
.text._Z13block_shufflePjS_S_S_jjj:
[----:B------:R-:W-:Y:S01]  /*0000*/  LDC R1, c[0x0][0x37c] ;  /* 0x0000df00ff017b82 */ /* 0x000fe20000000800 */
[----:B------:R-:W0:Y:S07]  /*0010*/  S2R R9, SR_TID.X ;  /* 0x0000000000097919 */ /* 0x000e2e0000002100 */
[----:B------:R-:W0:Y:S01]  /*0020*/  S2UR UR6, SR_CTAID.X ;  /* 0x00000000000679c3 */ /* 0x000e220000002500 */
[----:B------:R-:W1:Y:S07]  /*0030*/  LDCU UR4, c[0x0][0x3a4] ;  /* 0x00007480ff0477ac */ /* 0x000e6e0008000800 */
[----:B------:R-:W0:Y:S02]  /*0040*/  LDC R0, c[0x0][0x3a8] ;  /* 0x0000ea00ff007b82 */ /* 0x000e240000000800 */
[----:B0-----:R-:W-:-:S05]  /*0050*/  IMAD R9, R0, UR6, R9 ;  /* 0x0000000600097c24 */ /* 0x001fca000f8e0209 */
[----:B-1----:R-:W-:-:S13]  /*0060*/  ISETP.GE.U32.AND P0, PT, R9, UR4, PT ;  /* 0x0000000409007c0c */ /* 0x002fda000bf06070 */
[----:B------:R-:W-:Y:S05]  /*0070*/  @P0 EXIT ;  /* 0x000000000000094d */ /* 0x000fea0003800000 */
[----:B------:R-:W0:Y:S01]  /*0080*/  LDC.64 R2, c[0x0][0x388] ;  /* 0x0000e200ff027b82 */ /* 0x000e220000000a00 */
[----:B------:R-:W1:Y:S01]  /*0090*/  LDCU.64 UR4, c[0x0][0x358] ;  /* 0x00006b00ff0477ac */ /* 0x000e620008000a00 */
[----:B------:R-:W2:Y:S06]  /*00a0*/  LDCU UR7, c[0x0][0x3a0] ;  /* 0x00007400ff0777ac */ /* 0x000eac0008000800 */
[----:B------:R-:W3:Y:S08]  /*00b0*/  LDC R13, c[0x0][0x370] ;  /* 0x0000dc00ff0d7b82 */ /* 0x000ef00000000800 */
[----:B------:R-:W4:Y:S01]  /*00c0*/  LDC.64 R4, c[0x0][0x398] ;  /* 0x0000e600ff047b82 */ /* 0x000f220000000a00 */
[----:B0-----:R-:W-:-:S07]  /*00d0*/  IMAD.WIDE.U32 R2, R9, 0x4, R2 ;  /* 0x0000000409027825 */ /* 0x001fce00078e0002 */
[----:B------:R-:W0:Y:S01]  /*00e0*/  LDC.64 R6, c[0x0][0x390] ;  /* 0x0000e400ff067b82 */ /* 0x000e220000000a00 */
[----:B-1----:R1:W2:Y:S07]  /*00f0*/  LDG.E R11, desc[UR4][R2.64] ;  /* 0x00000004020b7981 */ /* 0x0022ae000c1e1900 */
[----:B-1----:R-:W1:Y:S01]  /*0100*/  LDC.64 R2, c[0x0][0x380] ;  /* 0x0000e000ff027b82 */ /* 0x002e620000000a00 */
[----:B----4-:R-:W-:-:S06]  /*0110*/  IMAD.WIDE.U32 R4, R9, 0x4, R4 ;  /* 0x0000000409047825 */ /* 0x010fcc00078e0004 */
[----:B------:R-:W4:Y:S01]  /*0120*/  LDG.E R4, desc[UR4][R4.64] ;  /* 0x0000000404047981 */ /* 0x000f22000c1e1900 */
[----:B--2---:R-:W-:-:S04]  /*0130*/  SHF.R.U32.HI R0, RZ, UR7, R11 ;  /* 0x00000007ff007c19 */ /* 0x004fc8000801160b */
[----:B------:R-:W-:-:S05]  /*0140*/  LOP3.LUT R0, R0, 0xf, RZ, 0xc0, !PT ;  /* 0x0000000f00007812 */ /* 0x000fca00078ec0ff */
[----:B---3--:R-:W-:-:S04]  /*0150*/  IMAD R13, R0, R13, UR6 ;  /* 0x00000006000d7e24 */ /* 0x008fc8000f8e020d */
[----:B0-----:R-:W-:-:S06]  /*0160*/  IMAD.WIDE.U32 R6, R13, 0x4, R6 ;  /* 0x000000040d067825 */ /* 0x001fcc00078e0006 */
[----:B------:R-:W4:Y:S01]  /*0170*/  LDG.E R7, desc[UR4][R6.64] ;  /* 0x0000000406077981 */ /* 0x000f22000c1e1900 */
[----:B------:R-:W-:Y:S01]  /*0180*/  BAR.SYNC.DEFER_BLOCKING 0x0 ;  /* 0x0000000000007b1d */ /* 0x000fe20000010000 */
[----:B----4-:R-:W-:-:S05]  /*0190*/  IADD3 R9, PT, PT, R4, R7, RZ ;  /* 0x0000000704097210 */ /* 0x010fca0007ffe0ff */
[----:B-1----:R-:W-:-:S05]  /*01a0*/  IMAD.WIDE.U32 R2, R9, 0x4, R2 ;  /* 0x0000000409027825 */ /* 0x002fca00078e0002 */
[----:B------:R-:W-:Y:S01]  /*01b0*/  STG.E desc[UR4][R2.64], R11 ;  /* 0x0000000b02007986 */ /* 0x000fe2000c101904 */
[----:B------:R-:W-:Y:S05]  /*01c0*/  EXIT ;  /* 0x000000000000794d */ /* 0x000fea0003800000 */
.L_x_95:
        /* <DEDUP_REMOVED lines=11> */
.L_x_106:


//--------------------- .text._Z16radix_sort_blockPjS_S_jS_jj --------------------------
	.section	.text._Z16radix_sort_blockPjS_S_jS_jj,"ax",@progbits
	.align	128
        .global         _Z16radix_sort_blockPjS_S_jS_jj
        .type           _Z16radix_sort_blockPjS_S_jS_jj,@function
        .size           _Z16radix_sort_blockPjS_S_jS_jj,(.L_x_107 - _Z16radix_sort_blockPjS_S_jS_jj)
        .other          _Z16radix_sort_blockPjS_S_jS_jj,@"STO_CUDA_ENTRY STV_DEFAULT"
_Z16radix_sort_blockPjS_S_jS_jj:
.text._Z16radix_sort_blockPjS_S_jS_jj:
[----:B------:R-:W-:Y:S01]  /*0000*/  LDC R1, c[0x0][0x37c] ;  /* 0x0000df00ff017b82 */ /* 0x000fe20000000800 */
[----:B------:R-:W0:Y:S01]  /*0010*/  S2R R4, SR_TID.X ;  /* 0x0000000000047919 */ /* 0x000e220000002100 */
[----:B------:R-:W1:Y:S01]  /*0020*/  LDCU UR4, c[0x0][0x3a8] ;  /* 0x00007500ff0477ac */ /* 0x000e620008000800 */
[----:B------:R-:W0:Y:S01]  /*0030*/  S2R R5, SR_CTAID.X ;  /* 0x0000000000057919 */ /* 0x000e220000002500 */
[----:B------:R-:W2:Y:S01]  /*0040*/  LDCU.64 UR10, c[0x0][0x358] ;  /* 0x00006b00ff0a77ac */ /* 0x000ea20008000a00 */
[----:B------:R-:W3:Y:S01]  /*0050*/  LDCU UR6, c[0x0][0x3ac] ;  /* 0x00007580ff0677ac */ /* 0x000ee20008000800 */
[----:B0-----:R-:W-:-:S05]  /*0060*/  IMAD R0, R5, 0x100, R4 ;  /* 0x0000010005007824 */ /* 0x001fca00078e0204 */
[----:B-1----:R-:W-:-:S13]  /*0070*/  ISETP.GE.U32.AND P0, PT, R0, UR4, PT ;  /* 0x0000000400007c0c */ /* 0x002fda000bf06070 */
[----:B------:R-:W0:Y:S02]  /*0080*/  @!P0 LDC.64 R2, c[0x0][0x3a0] ;  /* 0x0000e800ff028b82 */ /* 0x000e240000000a00 */
[----:B0-----:R-:W-:-:S05]  /*0090*/  @!P0 IMAD.WIDE.U32 R2, R0, 0x4, R2 ;  /* 0x0000000400028825 */ /* 0x001fca00078e0002 */
[----:B--2---:R0:W2:Y:S01]  /*00a0*/  @!P0 LDG.E R7, desc[UR10][R2.64] ;  /* 0x0000000a02078981 */ /* 0x0040a2000c1e1900 */
[----:B------:R-:W1:Y:S01]  /*00b0*/  S2UR UR5, SR_CgaCtaId ;  /* 0x00000000000579c3 */ /* 0x000e620000008800 */
[----:B---3--:R-:W-:Y:S01]  /*00c0*/  I2FP.F32.U32 R6, UR6 ;  /* 0x0000000600067c45 */ /* 0x008fe20008201000 */
[----:B------:R-:W-:Y:S01]  /*00d0*/  IMAD.MOV.U32 R11, RZ, RZ, 0x3dc6b27f ;  /* 0x3dc6b27fff0b7424 */ /* 0x000fe200078e00ff */
[----:B------:R-:W-:Y:S01]  /*00e0*/  UMOV UR4, 0x400 ;  /* 0x0000040000047882 */ /* 0x000fe20000000000 */
[----:B------:R-:W-:Y:S01]  /*00f0*/  ISETP.NE.AND P1, PT, RZ, UR6, PT ;  /* 0x00000006ff007c0c */ /* 0x000fe2000bf25270 */
[----:B------:R-:W3:Y:S01]  /*0100*/  LDCU UR9, c[0x0][0x370] ;  /* 0x00006e00ff0977ac */ /* 0x000ee20008000800 */
[----:B------:R-:W-:-:S05]  /*0110*/  VIADD R8, R6, 0xc0cafb0d ;  /* 0xc0cafb0d06087836 */ /* 0x000fca0000000000 */
[----:B------:R-:W-:-:S05]  /*0120*/  LOP3.LUT R9, R8, 0xff800000, RZ, 0xc0, !PT ;  /* 0xff80000008097812 */ /* 0x000fca00078ec0ff */
[----:B------:R-:W-:Y:S01]  /*0130*/  IMAD.IADD R8, R6, 0x1, -R9 ;  /* 0x0000000106087824 */ /* 0x000fe200078e0a09 */
[----:B------:R-:W-:-:S03]  /*0140*/  I2FP.F32.S32 R9, R9 ;  /* 0x0000000900097245 */ /* 0x000fc60000201400 */
[----:B------:R-:W-:Y:S01]  /*0150*/  FADD R10, R8, -1 ;  /* 0xbf800000080a7421 */ /* 0x000fe20000000000 */
[----:B------:R-:W-:Y:S01]  /*0160*/  FSEL R8, RZ, -23, P1 ;  /* 0xc1b80000ff087808 */ /* 0x000fe20000800000 */
[----:B-1----:R-:W-:Y:S02]  /*0170*/  ULEA UR4, UR5, UR4, 0x18 ;  /* 0x0000000405047291 */ /* 0x002fe4000f8ec0ff */
[C---:B------:R-:W-:Y:S02]  /*0180*/  FFMA R11, R10.reuse, R11, -0.16845393180847167969 ;  /* 0xbe2c7f300a0b7423 */ /* 0x040fe4000000000b */
[----:B------:R-:W-:Y:S01]  /*0190*/  FFMA R8, R9, 1.1920928955078125e-07, R8 ;  /* 0x3400000009087823 */ /* 0x000fe20000000008 */
[----:B------:R-:W1:Y:S01]  /*01a0*/  LDCU UR5, c[0x0][0x398] ;  /* 0x00007300ff0577ac */ /* 0x000e620008000800 */
[----:B------:R-:W-:Y:S01]  /*01b0*/  FFMA R11, R10, R11, 0.1716887056827545166 ;  /* 0x3e2fcf2a0a0b7423 */ /* 0x000fe2000000000b */
[----:B0-----:R-:W-:Y:S01]  /*01c0*/  LEA R2, R4, UR4, 0x2 ;  /* 0x0000000404027c11 */ /* 0x001fe2000f8e10ff */
[----:B------:R-:W-:-:S02]  /*01d0*/  ULEA UR7, UR6, UR4, 0x2 ;  /* 0x0000000406077291 */ /* 0x000fc4000f8e10ff */
[C---:B------:R-:W-:Y:S02]  /*01e0*/  FFMA R11, R10.reuse, R11, -0.17900948226451873779 ;  /* 0xbe374e430a0b7423 */ /* 0x040fe4000000000b */
[----:B------:R-:W-:Y:S02]  /*01f0*/  ULEA UR8, UR6, UR7, 0x2 ;  /* 0x0000000706087291 */ /* 0x000fe4000f8e10ff */
[----:B------:R-:W-:Y:S01]  /*0200*/  FFMA R11, R10, R11, 0.20512372255325317383 ;  /* 0x3e520bf40a0b7423 */ /* 0x000fe2000000000b */
[----:B------:R-:W-:-:S03]  /*0210*/  LEA R9, R4, UR7, 0x2 ;  /* 0x0000000704097c11 */ /* 0x000fc6000f8e10ff */
[----:B------:R-:W-:-:S04]  /*0220*/  FFMA R11, R10, R11, -0.24046532809734344482 ;  /* 0xbe763c8b0a0b7423 */ /* 0x000fc8000000000b */
[----:B------:R-:W-:-:S04]  /*0230*/  FFMA R11, R10, R11, 0.28857114911079406738 ;  /* 0x3e93bf990a0b7423 */ /* 0x000fc8000000000b */
[----:B------:R-:W-:-:S04]  /*0240*/  FFMA R11, R10, R11, -0.36067417263984680176 ;  /* 0xbeb8aa490a0b7423 */ /* 0x000fc8000000000b */
[----:B------:R-:W-:-:S04]  /*0250*/  FFMA R11, R10, R11, 0.48089820146560668945 ;  /* 0x3ef6384a0a0b7423 */ /* 0x000fc8000000000b */
[----:B------:R-:W-:-:S04]  /*0260*/  FFMA R11, R10, R11, -0.72134751081466674805 ;  /* 0xbf38aa3b0a0b7423 */ /* 0x000fc8000000000b */
[----:B------:R-:W-:-:S04]  /*0270*/  FMUL R11, R10, R11 ;  /* 0x0000000b0a0b7220 */ /* 0x000fc80000400000 */
[----:B------:R-:W-:-:S04]  /*0280*/  FMUL R11, R10, R11 ;  /* 0x0000000b0a0b7220 */ /* 0x000fc80000400000 */
[----:B------:R-:W-:Y:S01]  /*0290*/  FFMA R11, R10, 1.4426950216293334961, R11 ;  /* 0x3fb8aa3b0a0b7823 */ /* 0x000fe2000000000b */
[----:B------:R-:W-:-:S03]  /*02a0*/  HFMA2 R10, -RZ, RZ, 0, 0 ;  /* 0x00000000ff0a7431 */ /* 0x000fc600000001ff */
[----:B------:R-:W-:Y:S01]  /*02b0*/  FADD R8, R8, R11 ;  /* 0x0000000b08087221 */ /* 0x000fe20000000000 */
[----:B--2---:R0:W-:Y:S04]  /*02c0*/  @!P0 STS [R2], R7 ;  /* 0x0000000702008388 */ /* 0x0041e80000000800 */
[----:B------:R-:W-:Y:S01]  /*02d0*/  @P0 STS [R2], RZ ;  /* 0x000000ff02000388 */ /* 0x000fe20000000800 */
[----:B------:R-:W-:Y:S01]  /*02e0*/  BAR.SYNC.DEFER_BLOCKING 0x0 ;  /* 0x0000000000007b1d */ /* 0x000fe20000010000 */
[----:B------:R-:W-:Y:S01]  /*02f0*/  ISETP.GT.U32.AND P0, PT, R6, 0x7f7fffff, PT ;  /* 0x7f7fffff0600780c */ /* 0x000fe20003f04070 */
[----:B0-----:R-:W-:-:S12]  /*0300*/  IMAD.MOV.U32 R7, RZ, RZ, 0x7f800000 ;  /* 0x7f800000ff077424 */ /* 0x001fd800078e00ff */
[----:B------:R-:W-:Y:S01]  /*0310*/  @P0 FFMA R8, R6, R7, +INF ;  /* 0x7f80000006080423 */ /* 0x000fe20000000007 */
[----:B------:R-:W-:-:S04]  /*0320*/  LEA R6, R4, UR8, 0x2 ;  /* 0x0000000804067c11 */ /* 0x000fc8000f8e10ff */
[----:B------:R-:W-:Y:S01]  /*0330*/  FSEL R11, R8, -INF , P1 ;  /* 0xff800000080b7808 */ /* 0x000fe20000800000 */
[----:B------:R-:W1:Y:S05]  /*0340*/  LDS R3, [R2] ;  /* 0x0000000002037984 */ /* 0x000e6a0000000800 */
[----:B------:R-:W0:Y:S02]  /*0350*/  F2I.U32.TRUNC.NTZ R11, R11 ;  /* 0x0000000b000b7305 */ /* 0x000e24000020f000 */
[C---:B0-----:R-:W-:Y:S02]  /*0360*/  LOP3.LUT R8, R11.reuse, 0xfffffffc, RZ, 0xc0, !PT ;  /* 0xfffffffc0b087812 */ /* 0x041fe400078ec0ff */
[----:B------:R-:W-:-:S03]  /*0370*/  LOP3.LUT R19, R11, 0x3, RZ, 0xc0, !PT ;  /* 0x000000030b137812 */ /* 0x000fc600078ec0ff */
[----:B------:R-:W-:Y:S01]  /*0380*/  IMAD.MOV R12, RZ, RZ, -R8 ;  /* 0x000000ffff0c7224 */ /* 0x000fe200078e0a08 */
[----:B-1----:R-:W-:Y:S01]  /*0390*/  SHF.R.U32.HI R7, RZ, UR5, R3 ;  /* 0x00000005ff077c19 */ /* 0x002fe20008011603 */
[----:B------:R-:W-:-:S03]  /*03a0*/  ULEA UR5, UR6, UR8, 0x2 ;  /* 0x0000000806057291 */ /* 0x000fc6000f8e10ff */
[----:B---3--:R-:W-:-:S09]  /*03b0*/  LOP3.LUT R7, R7, 0xf, RZ, 0xc0, !PT ;  /* 0x0000000f07077812 */ /* 0x008fd200078ec0ff */
.L_x_99:
[----:B0-----:R-:W0:Y:S01]  /*03c0*/  LDCU UR6, c[0x0][0x3a8] ;  /* 0x00007500ff0677ac */ /* 0x001e220008000800 */
[----:B------:R-:W-:Y:S01]  /*03d0*/  ISETP.NE.AND P0, PT, R4, RZ, PT ;  /* 0x000000ff0400720c */ /* 0x000fe20003f05270 */
[----:B------:R1:W-:Y:S01]  /*03e0*/  STS [R9], RZ ;  /* 0x000000ff09007388 */ /* 0x0003e20000000800 */
[----:B------:R-:W-:-:S11]  /*03f0*/  ISETP.NE.AND P3, PT, R11, RZ, PT ;  /* 0x000000ff0b00720c */ /* 0x000fd60003f65270 */
[----:B------:R-:W-:Y:S01]  /*0400*/  @!P0 STS [UR8], RZ ;  /* 0x000000ffff008988 */ /* 0x000fe20008000808 */
[----:B------:R-:W-:Y:S01]  /*0410*/  BAR.SYNC.DEFER_BLOCKING 0x0 ;  /* 0x0000000000007b1d */ /* 0x000fe20000010000 */
[----:B0-----:R-:W-:Y:S02]  /*0420*/  ISETP.GE.U32.AND P2, PT, R0, UR6, PT ;  /* 0x0000000600007c0c */ /* 0x001fe4000bf46070 */
[----:B------:R-:W-:-:S11]  /*0430*/  PLOP3.LUT P0, PT, PT, PT, PT, 0x8, 0x80 ;  /* 0x000000000080781c */ /* 0x000fd60003f0e170 */
[----:B------:R-:W-:-:S04]  /*0440*/  @!P2 ISETP.NE.AND P1, PT, R7, R10, PT ;  /* 0x0000000a0700a20c */ /* 0x000fc80003f25270 */
[----:B------:R-:W-:Y:S02]  /*0450*/  @!P2 SEL R14, RZ, 0x1, P1 ;  /* 0x00000001ff0ea807 */ /* 0x000fe40000800000 */
[----:B------:R-:W-:-:S03]  /*0460*/  @!P2 PLOP3.LUT P0, PT, P1, PT, PT, 0x8, 0x80 ;  /* 0x000000000080a81c */ /* 0x000fc60000f0e170 */
[----:B------:R1:W-:Y:S01]  /*0470*/  @!P2 STS [R9], R14 ;  /* 0x0000000e0900a388 */ /* 0x0003e20000000800 */
[----:B------:R-:W-:Y:S06]  /*0480*/  BAR.SYNC.DEFER_BLOCKING 0x0 ;  /* 0x0000000000007b1d */ /* 0x000fec0000010000 */
[----:B------:R-:W-:Y:S05]  /*0490*/  @!P3 BRA `(.L_x_96) ;  /* 0x000000040094b947 */ /* 0x000fea0003800000 */
[----:B------:R-:W-:Y:S01]  /*04a0*/  ISETP.GE.U32.AND P1, PT, R11, 0x4, PT ;  /* 0x000000040b00780c */ /* 0x000fe20003f26070 */
[----:B------:R-:W-:-:S12]  /*04b0*/  IMAD.MOV.U32 R13, RZ, RZ, RZ ;  /* 0x000000ffff0d7224 */ /* 0x000fd800078e00ff */
[----:B------:R-:W-:Y:S05]  /*04c0*/  @!P1 BRA `(.L_x_97) ;  /* 0x0000000000e49947 */ /* 0x000fea0003800000 */
[----:B------:R-:W-:Y:S02]  /*04d0*/  IMAD.MOV.U32 R13, RZ, RZ, 0x1 ;  /* 0x00000001ff0d7424 */ /* 0x000fe400078e00ff */
[----:B-1----:R-:W-:-:S07]  /*04e0*/  IMAD.MOV.U32 R14, RZ, RZ, R12 ;  /* 0x000000ffff0e7224 */ /* 0x002fce00078e000c */
.L_x_98:
[----:B------:R-:W-:Y:S02]  /*04f0*/  IADD3 R15, PT, PT, R13, -0x1, RZ ;  /* 0xffffffff0d0f7810 */ /* 0x000fe40007ffe0ff */
[--C-:B------:R-:W-:Y:S02]  /*0500*/  SHF.R.U32.HI R18, RZ, R13, R4.reuse ;  /* 0x0000000dff127219 */ /* 0x100fe40000011604 */
[----:B------:R-:W-:Y:S02]  /*0510*/  SHF.R.U32.HI R16, RZ, R15, R4 ;  /* 0x0000000fff107219 */ /* 0x000fe40000011604 */
[----:B------:R-:W-:Y:S02]  /*0520*/  ISETP.NE.AND P2, PT, R18, RZ, PT ;  /* 0x000000ff1200720c */ /* 0x000fe40003f45270 */
[----:B------:R-:W-:Y:S02]  /*0530*/  ISETP.NE.AND P1, PT, R16, RZ, PT ;  /* 0x000000ff1000720c */ /* 0x000fe40003f25270 */
[----:B------:R-:W-:-:S09]  /*0540*/  IADD3 R14, PT, PT, R14, 0x4, RZ ;  /* 0x000000040e0e7810 */ /* 0x000fd20007ffe0ff */
[----:B------:R-:W-:Y:S02]  /*0550*/  @P2 IMAD.MOV.U32 R18, RZ, RZ, -0x8 ;  /* 0xfffffff8ff122424 */ /* 0x000fe400078e00ff */
[----:B------:R-:W-:-:S03]  /*0560*/  @P1 IMAD.MOV.U32 R16, RZ, RZ, -0x4 ;  /* 0xfffffffcff101424 */ /* 0x000fc600078e00ff */
[-C--:B------:R-:W-:Y:S02]  /*0570*/  @P2 SHF.L.U32 R18, R18, R15.reuse, RZ ;  /* 0x0000000f12122219 */ /* 0x080fe400000006ff */
[----:B------:R-:W-:Y:S02]  /*0580*/  @P1 SHF.L.U32 R16, R16, R15, RZ ;  /* 0x0000000f10101219 */ /* 0x000fe400000006ff */
[----:B------:R-:W-:-:S03]  /*0590*/  @P2 IADD3 R18, PT, PT, R9, R18, RZ ;  /* 0x0000001209122210 */ /* 0x000fc60007ffe0ff */
[----:B------:R-:W-:Y:S02]  /*05a0*/  @P1 IMAD.IADD R17, R9, 0x1, R16 ;  /* 0x0000000109111824 */ /* 0x000fe400078e0210 */
[----:B------:R-:W-:Y:S04]  /*05b0*/  LDS R16, [R9] ;  /* 0x0000000009107984 */ /* 0x000fe80000000800 */
[----:B0-----:R-:W0:Y:S02]  /*05c0*/  @P1 LDS R17, [R17] ;  /* 0x0000000011111984 */ /* 0x001e240000000800 */
[----:B0-----:R-:W-:Y:S01]  /*05d0*/  @P1 IMAD.IADD R16, R16, 0x1, R17 ;  /* 0x0000000110101824 */ /* 0x001fe200078e0211 */
[----:B------:R-:W-:Y:S06]  /*05e0*/  BAR.SYNC.DEFER_BLOCKING 0x0 ;  /* 0x0000000000007b1d */ /* 0x000fec0000010000 */
[----:B------:R-:W-:Y:S02]  /*05f0*/  STS [R9], R16 ;  /* 0x0000001009007388 */ /* 0x000fe40000000800 */
[----:B------:R-:W-:Y:S06]  /*0600*/  BAR.SYNC.DEFER_BLOCKING 0x0 ;  /* 0x0000000000007b1d */ /* 0x000fec0000010000 */
[----:B------:R-:W-:Y:S04]  /*0610*/  @P2 LDS R18, [R18] ;  /* 0x0000000012122984 */ /* 0x000fe80000000800 */
[----:B------:R-:W0:Y:S02]  /*0620*/  @P2 LDS R17, [R9] ;  /* 0x0000000009112984 */ /* 0x000e240000000800 */
[----:B0-----:R-:W-:-:S02]  /*0630*/  @P2 IMAD.IADD R20, R17, 0x1, R18 ;  /* 0x0000000111142824 */ /* 0x001fc400078e0212 */
[----:B------:R-:W-:-:S04]  /*0640*/  VIADD R17, R13, 0x1 ;  /* 0x000000010d117836 */ /* 0x000fc80000000000 */
[----:B------:R-:W0:Y:S01]  /*0650*/  @!P2 LDS R20, [R9] ;  /* 0x000000000914a984 */ /* 0x000e220000000800 */
[----:B------:R-:W-:Y:S01]  /*0660*/  SHF.R.U32.HI R17, RZ, R17, R4 ;  /* 0x00000011ff117219 */ /* 0x000fe20000011604 */
[----:B------:R-:W-:Y:S03]  /*0670*/  BAR.SYNC.DEFER_BLOCKING 0x0 ;  /* 0x0000000000007b1d */ /* 0x000fe60000010000 */
[----:B------:R-:W-:-:S13]  /*0680*/  ISETP.NE.AND P1, PT, R17, RZ, PT ;  /* 0x000000ff1100720c */ /* 0x000fda0003f25270 */
[----:B------:R-:W-:-:S05]  /*0690*/  @P1 IMAD.MOV.U32 R22, RZ, RZ, -0x10 ;  /* 0xfffffff0ff161424 */ /* 0x000fca00078e00ff */
[----:B------:R-:W-:-:S05]  /*06a0*/  @P1 SHF.L.U32 R22, R22, R15, RZ ;  /* 0x0000000f16161219 */ /* 0x000fca00000006ff */
[----:B------:R-:W-:Y:S01]  /*06b0*/  @P1 IMAD.IADD R22, R9, 0x1, R22 ;  /* 0x0000000109161824 */ /* 0x000fe200078e0216 */
[----:B0-----:R-:W-:Y:S01]  /*06c0*/  STS [R9], R20 ;  /* 0x0000001409007388 */ /* 0x001fe20000000800 */
[----:B------:R-:W-:Y:S06]  /*06d0*/  BAR.SYNC.DEFER_BLOCKING 0x0 ;  /* 0x0000000000007b1d */ /* 0x000fec0000010000 */
[----:B------:R-:W-:Y:S04]  /*06e0*/  @P1 LDS R17, [R22] ;  /* 0x0000000016111984 */ /* 0x000fe80000000800 */
[----:B------:R-:W0:Y:S02]  /*06f0*/  @P1 LDS R16, [R9] ;  /* 0x0000000009101984 */ /* 0x000e240000000800 */
[----:B0-----:R-:W-:Y:S01]  /*0700*/  @P1 IADD3 R16, PT, PT, R16, R17, RZ ;  /* 0x0000001110101210 */ /* 0x001fe20007ffe0ff */
[----:B------:R-:W-:-:S02]  /*0710*/  VIADD R17, R13, 0x2 ;  /* 0x000000020d117836 */ /* 0x000fc40000000000 */
[----:B------:R-:W-:-:S03]  /*0720*/  VIADD R13, R13, 0x4 ;  /* 0x000000040d0d7836 */ /* 0x000fc60000000000 */
        /* <DEDUP_REMOVED lines=11> */
[----:B0-----:R-:W-:-:S06]  /*07e0*/  @P1 IMAD.IADD R20, R15, 0x1, R18 ;  /* 0x000000010f141824 */ /* 0x001fcc00078e0212 */
[----:B------:R-:W0:Y:S01]  /*07f0*/  @!P1 LDS R20, [R9] ;  /* 0x0000000009149984 */ /* 0x000e220000000800 */
[----:B------:R-:W-:Y:S01]  /*0800*/  BAR.SYNC.DEFER_BLOCKING 0x0 ;  /* 0x0000000000007b1d */ /* 0x000fe20000010000 */
[----:B------:R-:W-:-:S05]  /*0810*/  ISETP.NE.AND P1, PT, R14, RZ, PT ;  /* 0x000000ff0e00720c */ /* 0x000fca0003f25270 */
[----:B0-----:R0:W-:Y:S02]  /*0820*/  STS [R9], R20 ;  /* 0x0000001409007388 */ /* 0x0011e40000000800 */
[----:B------:R-:W-:Y:S06]  /*0830*/  BAR.SYNC.DEFER_BLOCKING 0x0 ;  /* 0x0000000000007b1d */ /* 0x000fec0000010000 */
[----:B------:R-:W-:Y:S05]  /*0840*/  @P1 BRA `(.L_x_98) ;  /* 0xfffffffc00281947 */ /* 0x000fea000383ffff */
[----:B------:R-:W-:-:S07]  /*0850*/  IMAD.MOV.U32 R13, RZ, RZ, R8 ;  /* 0x000000ffff0d7224 */ /* 0x000fce00078e0008 */
.L_x_97:
[----:B------:R-:W-:-:S13]  /*0860*/  ISETP.NE.AND P1, PT, R19, RZ, PT ;  /* 0x000000ff1300720c */ /* 0x000fda0003f25270 */
[----:B------:R-:W-:Y:S05]  /*0870*/  @!P1 BRA `(.L_x_96) ;  /* 0x00000000009c9947 */ /* 0x000fea0003800000 */
[----:B-1----:R-:W-:Y:S01]  /*0880*/  SHF.R.U32.HI R14, RZ, R13, R4 ;  /* 0x0000000dff0e7219 */ /* 0x002fe20000011604 */
[----:B------:R-:W-:Y:S03]  /*0890*/  LDS R15, [R9] ;  /* 0x00000000090f7984 */ /* 0x000fe60000000800 */
[----:B------:R-:W-:-:S13]  /*08a0*/  ISETP.NE.AND P1, PT, R14, RZ, PT ;  /* 0x000000ff0e00720c */ /* 0x000fda0003f25270 */
[----:B------:R-:W-:-:S05]  /*08b0*/  @P1 IMAD.MOV.U32 R14, RZ, RZ, -0x4 ;  /* 0xfffffffcff0e1424 */ /* 0x000fca00078e00ff */
[----:B------:R-:W-:-:S05]  /*08c0*/  @P1 SHF.L.U32 R14, R14, R13, RZ ;  /* 0x0000000d0e0e1219 */ /* 0x000fca00000006ff */
[----:B------:R-:W-:-:S06]  /*08d0*/  @P1 IMAD.IADD R14, R9, 0x1, R14 ;  /* 0x00000001090e1824 */ /* 0x000fcc00078e020e */
[----:B------:R-:W1:Y:S02]  /*08e0*/  @P1 LDS R14, [R14] ;  /* 0x000000000e0e1984 */ /* 0x000e640000000800 */
[----:B-1----:R-:W-:Y:S01]  /*08f0*/  @P1 IADD3 R15, PT, PT, R15, R14, RZ ;  /* 0x0000000e0f0f1210 */ /* 0x002fe20007ffe0ff */
[----:B------:R-:W-:Y:S01]  /*0900*/  BAR.SYNC.DEFER_BLOCKING 0x0 ;  /* 0x0000000000007b1d */ /* 0x000fe20000010000 */
[----:B------:R-:W-:-:S05]  /*0910*/  ISETP.NE.AND P1, PT, R19, 0x1, PT ;  /* 0x000000011300780c */ /* 0x000fca0003f25270 */
[----:B------:R2:W-:Y:S02]  /*0920*/  STS [R9], R15 ;  /* 0x0000000f09007388 */ /* 0x0005e40000000800 */
[----:B------:R-:W-:Y:S06]  /*0930*/  BAR.SYNC.DEFER_BLOCKING 0x0 ;  /* 0x0000000000007b1d */ /* 0x000fec0000010000 */
[----:B--2---:R-:W-:Y:S05]  /*0940*/  @!P1 BRA `(.L_x_96) ;  /* 0x0000000000689947 */ /* 0x004fea0003800000 */
[----:B------:R-:W-:-:S05]  /*0950*/  VIADD R15, R13, 0x1 ;  /* 0x000000010d0f7836 */ /* 0x000fca0000000000 */
[----:B------:R-:W-:-:S04]  /*0960*/  SHF.R.U32.HI R15, RZ, R15, R4 ;  /* 0x0000000fff0f7219 */ /* 0x000fc80000011604 */
[----:B------:R-:W-:Y:S02]  /*0970*/  ISETP.NE.AND P1, PT, R15, RZ, PT ;  /* 0x000000ff0f00720c */ /* 0x000fe40003f25270 */
[----:B------:R-:W-:Y:S11]  /*0980*/  LDS R15, [R9] ;  /* 0x00000000090f7984 */ /* 0x000ff60000000800 */
[----:B------:R-:W-:-:S05]  /*0990*/  @P1 IMAD.MOV.U32 R14, RZ, RZ, -0x8 ;  /* 0xfffffff8ff0e1424 */ /* 0x000fca00078e00ff */
[----:B------:R-:W-:-:S05]  /*09a0*/  @P1 SHF.L.U32 R14, R14, R13, RZ ;  /* 0x0000000d0e0e1219 */ /* 0x000fca00000006ff */
[----:B------:R-:W-:-:S06]  /*09b0*/  @P1 IMAD.IADD R14, R9, 0x1, R14 ;  /* 0x00000001090e1824 */ /* 0x000fcc00078e020e */
[----:B------:R-:W1:Y:S02]  /*09c0*/  @P1 LDS R14, [R14] ;  /* 0x000000000e0e1984 */ /* 0x000e640000000800 */
[----:B-1----:R-:W-:Y:S01]  /*09d0*/  @P1 IMAD.IADD R15, R15, 0x1, R14 ;  /* 0x000000010f0f1824 */ /* 0x002fe200078e020e */
[----:B------:R-:W-:Y:S01]  /*09e0*/  BAR.SYNC.DEFER_BLOCKING 0x0 ;  /* 0x0000000000007b1d */ /* 0x000fe20000010000 */
[----:B------:R-:W-:-:S05]  /*09f0*/  ISETP.NE.AND P1, PT, R19, 0x2, PT ;  /* 0x000000021300780c */ /* 0x000fca0003f25270 */
[----:B------:R2:W-:Y:S02]  /*0a00*/  STS [R9], R15 ;  /* 0x0000000f09007388 */ /* 0x0005e40000000800 */
[----:B------:R-:W-:Y:S06]  /*0a10*/  BAR.SYNC.DEFER_BLOCKING 0x0 ;  /* 0x0000000000007b1d */ /* 0x000fec0000010000 */
[----:B--2---:R-:W-:Y:S05]  /*0a20*/  @!P1 BRA `(.L_x_96) ;  /* 0x0000000000309947 */ /* 0x004fea0003800000 */
[----:B------:R-:W-:-:S04]  /*0a30*/  IADD3 R15, PT, PT, R13, 0x2, RZ ;  /* 0x000000020d0f7810 */ /* 0x000fc80007ffe0ff */
[----:B------:R-:W-:-:S04]  /*0a40*/  SHF.R.U32.HI R15, RZ, R15, R4 ;  /* 0x0000000fff0f7219 */ /* 0x000fc80000011604 */
[----:B------:R-:W-:-:S13]  /*0a50*/  ISETP.NE.AND P1, PT, R15, RZ, PT ;  /* 0x000000ff0f00720c */ /* 0x000fda0003f25270 */
[----:B------:R-:W-:-:S05]  /*0a60*/  @P1 IMAD.MOV.U32 R14, RZ, RZ, -0x10 ;  /* 0xfffffff0ff0e1424 */ /* 0x000fca00078e00ff */
[----:B------:R-:W-:Y:S02]  /*0a70*/  @P1 SHF.L.U32 R14, R14, R13, RZ ;  /* 0x0000000d0e0e1219 */ /* 0x000fe400000006ff */
[----:B------:R-:W-:Y:S03]  /*0a80*/  LDS R13, [R9] ;  /* 0x00000000090d7984 */ /* 0x000fe60000000800 */
[----:B------:R-:W-:-:S06]  /*0a90*/  @P1 IMAD.IADD R14, R9, 0x1, R14 ;  /* 0x00000001090e1824 */ /* 0x000fcc00078e020e */
[----:B------:R-:W1:Y:S02]  /*0aa0*/  @P1 LDS R14, [R14] ;  /* 0x000000000e0e1984 */ /* 0x000e640000000800 */
[----:B-1----:R-:W-:Y:S01]  /*0ab0*/  @P1 IMAD.IADD R13, R13, 0x1, R14 ;  /* 0x000000010d0d1824 */ /* 0x002fe200078e020e */
[----:B------:R-:W-:Y:S06]  /*0ac0*/  BAR.SYNC.DEFER_BLOCKING 0x0 ;  /* 0x0000000000007b1d */ /* 0x000fec0000010000 */
[----:B------:R2:W-:Y:S02]  /*0ad0*/  STS [R9], R13 ;  /* 0x0000000d09007388 */ /* 0x0005e40000000800 */
[----:B------:R-:W-:Y:S06]  /*0ae0*/  BAR.SYNC.DEFER_BLOCKING 0x0 ;  /* 0x0000000000007b1d */ /* 0x000fec0000010000 */
.L_x_96:
[----:B------:R-:W3:Y:S01]  /*0af0*/  LDS R16, [R9] ;  /* 0x0000000009107984 */ /* 0x000ee20000000800 */
[----:B------:R-:W-:Y:S01]  /*0b00*/  BAR.SYNC.DEFER_BLOCKING 0x0 ;  /* 0x0000000000007b1d */ /* 0x000fe20000010000 */
[----:B------:R-:W-:-:S05]  /*0b10*/  ISETP.NE.AND P1, PT, R4, RZ, PT ;  /* 0x000000ff0400720c */ /* 0x000fca0003f25270 */
[----:B------:R-:W4:Y:S08]  /*0b20*/  LDCU UR6, c[0x0][0x3a8] ;  /* 0x00007500ff0677ac */ /* 0x000f300008000800 */
[----:B-1----:R-:W1:Y:S01]  /*0b30*/  @!P1 LDC.64 R14, c[0x0][0x390] ;  /* 0x0000e400ff0e9b82 */ /* 0x002e620000000a00 */
[C---:B------:R-:W-:Y:S01]  /*0b40*/  @!P1 IMAD R17, R10.reuse, UR9, R5 ;  /* 0x000000090a119c24 */ /* 0x040fe2000f8e0205 */
[C---:B------:R-:W-:Y:S01]  /*0b50*/  @!P1 LEA R18, R10.reuse, UR5, 0x2 ;  /* 0x000000050a129c11 */ /* 0x040fe2000f8e10ff */
[----:B------:R-:W-:Y:S01]  /*0b60*/  VIADD R10, R10, 0x1 ;  /* 0x000000010a0a7836 */ /* 0x000fe20000000000 */
[----:B----4-:R-:W-:Y:S01]  /*0b70*/  ISETP.GE.U32.OR P0, PT, R0, UR6, !P0 ;  /* 0x0000000600007c0c */ /* 0x010fe2000c706470 */
[----:B---3--:R-:W-:Y:S01]  /*0b80*/  STS [R9+0x4], R16 ;  /* 0x0000041009007388 */ /* 0x008fe20000000800 */
[----:B-1----:R-:W-:-:S02]  /*0b90*/  @!P1 IMAD.WIDE.U32 R14, R17, 0x4, R14 ;  /* 0x00000004110e9825 */ /* 0x002fc400078e000e */
[----:B------:R-:W-:Y:S06]  /*0ba0*/  BAR.SYNC.DEFER_BLOCKING 0x0 ;  /* 0x0000000000007b1d */ /* 0x000fec0000010000 */
[----:B------:R-:W-:Y:S04]  /*0bb0*/  @!P1 STS [UR7], RZ ;  /* 0x000000ffff009988 */ /* 0x000fe80008000807 */
[----:B--2---:R-:W1:Y:S04]  /*0bc0*/  @!P1 LDS R13, [UR8] ;  /* 0x00000008ff0d9984 */ /* 0x004e680008000800 */
[----:B-1----:R-:W-:Y:S04]  /*0bd0*/  @!P1 STS [R18+0x4], R13 ;  /* 0x0000040d12009388 */ /* 0x002fe80000000800 */
[----:B------:R-:W-:Y:S01]  /*0be0*/  @!P1 STG.E desc[UR10][R14.64], R13 ;  /* 0x0000000d0e009986 */ /* 0x000fe2000c10190a */
[----:B------:R-:W-:Y:S06]  /*0bf0*/  BAR.SYNC.DEFER_BLOCKING 0x0 ;  /* 0x0000000000007b1d */ /* 0x000fec0000010000 */
[----:B------:R-:W1:Y:S04]  /*0c00*/  @!P0 LDS R17, [R9] ;  /* 0x0000000009118984 */ /* 0x000e680000000800 */
[----:B-1----:R1:W-:Y:S01]  /*0c10*/  @!P0 STS [R6+0x4], R17 ;  /* 0x0000041106008388 */ /* 0x0023e20000000800 */
[----:B------:R-:W-:Y:S01]  /*0c20*/  BAR.SYNC.DEFER_BLOCKING 0x0 ;  /* 0x0000000000007b1d */ /* 0x000fe20000010000 */
[----:B------:R-:W-:-:S13]  /*0c30*/  ISETP.NE.AND P0, PT, R10, 0x10, PT ;  /* 0x000000100a00780c */ /* 0x000fda0003f05270 */
[----:B-1----:R-:W-:Y:S05]  /*0c40*/  @P0 BRA `(.L_x_99) ;  /* 0xfffffff400dc0947 */ /* 0x002fea000383ffff */
[----:B------:R-:W-:Y:S01]  /*0c50*/  BSSY.RECONVERGENT B0, `(.L_x_100) ;  /* 0x0000030000007945 */ /* 0x000fe20003800200 */
[----:B------:R-:W-:-:S03]  /*0c60*/  ISETP.GE.U32.AND P0, PT, R0, UR6, PT ;  /* 0x0000000600007c0c */ /* 0x000fc6000bf06070 */
[----:B------:R-:W-:Y:S10]  /*0c70*/  @P1 BRA `(.L_x_101) ;  /* 0x0000000000b41947 */ /* 0x000ff40003800000 */
[----:B------:R-:W-:Y:S04]  /*0c80*/  LDS R5, [UR5+0x4] ;  /* 0x00000405ff057984 */ /* 0x000fe80008000800 */
[----:B------:R-:W1:Y:S04]  /*0c90*/  LDS R8, [UR5+0x8] ;  /* 0x00000805ff087984 */ /* 0x000e680008000800 */
[----:B------:R-:W2:Y:S04]  /*0ca0*/  LDS R10, [UR5+0xc] ;  /* 0x00000c05ff0a7984 */ /* 0x000ea80008000800 */
[----:B------:R-:W3:Y:S04]  /*0cb0*/  LDS R11, [UR5+0x10] ;  /* 0x00001005ff0b7984 */ /* 0x000ee80008000800 */
[----:B------:R-:W4:Y:S04]  /*0cc0*/  LDS R14, [UR5+0x14] ;  /* 0x00001405ff0e7984 */ /* 0x000f280008000800 */
[----:B------:R-:W5:Y:S04]  /*0cd0*/  LDS R15, [UR5+0x18] ;  /* 0x00001805ff0f7984 */ /* 0x000f680008000800 */
[----:B------:R-:W5:Y:S04]  /*0ce0*/  LDS R16, [UR5+0x1c] ;  /* 0x00001c05ff107984 */ /* 0x000f680008000800 */
[----:B------:R-:W5:Y:S04]  /*0cf0*/  LDS R17, [UR5+0x20] ;  /* 0x00002005ff117984 */ /* 0x000f680008000800 */
[----:B------:R-:W5:Y:S04]  /*0d00*/  LDS R18, [UR5+0x24] ;  /* 0x00002405ff127984 */ /* 0x000f680008000800 */
[----:B------:R-:W5:Y:S04]  /*0d10*/  LDS R19, [UR5+0x28] ;  /* 0x00002805ff137984 */ /* 0x000f680008000800 */
[----:B0-----:R-:W0:Y:S01]  /*0d20*/  LDS R20, [UR5+0x2c] ;  /* 0x00002c05ff147984 */ /* 0x001e220008000800 */
[----:B-1----:R-:W-:-:S03]  /*0d30*/  IADD3 R9, PT, PT, R5, R8, RZ ;  /* 0x0000000805097210 */ /* 0x002fc60007ffe0ff */
[----:B------:R-:W1:Y:S02]  /*0d40*/  LDS R4, [UR5+0x30] ;  /* 0x00003005ff047984 */ /* 0x000e640008000800 */
[----:B--2---:R-:W-:Y:S02]  /*0d50*/  IMAD.IADD R12, R9, 0x1, R10 ;  /* 0x00000001090c7824 */ /* 0x004fe400078e020a */
[----:B------:R-:W2:Y:S02]  /*0d60*/  LDS R8, [UR5+0x34] ;  /* 0x00003405ff087984 */ /* 0x000ea40008000800 */
[----:B---3--:R-:W-:Y:S02]  /*0d70*/  IMAD.IADD R13, R12, 0x1, R11 ;  /* 0x000000010c0d7824 */ /* 0x008fe400078e020b */
[----:B------:R-:W3:Y:S02]  /*0d80*/  LDS R10, [UR5+0x38] ;  /* 0x00003805ff0a7984 */ /* 0x000ee40008000800 */
[----:B----4-:R-:W-:-:S02]  /*0d90*/  IMAD.IADD R14, R13, 0x1, R14 ;  /* 0x000000010d0e7824 */ /* 0x010fc400078e020e */
[----:B------:R-:W4:Y:S03]  /*0da0*/  LDS R11, [UR5+0x3c] ;  /* 0x00003c05ff0b7984 */ /* 0x000f260008000800 */
[----:B-----5:R-:W-:Y:S01]  /*0db0*/  IADD3 R15, PT, PT, R14, R15, RZ ;  /* 0x0000000f0e0f7210 */ /* 0x020fe20007ffe0ff */
[----:B------:R0:W-:Y:S04]  /*0dc0*/  STS [UR5+0x48], R5 ;  /* 0x00004805ff007988 */ /* 0x0001e80008000805 */
[----:B------:R-:W-:Y:S01]  /*0dd0*/  IMAD.IADD R16, R15, 0x1, R16 ;  /* 0x000000010f107824 */ /* 0x000fe200078e0210 */
[----:B------:R0:W-:Y:S03]  /*0de0*/  STS [UR5+0x4c], R9 ;  /* 0x00004c09ff007988 */ /* 0x0001e60008000805 */
[----:B------:R-:W-:Y:S01]  /*0df0*/  IMAD.IADD R17, R16, 0x1, R17 ;  /* 0x0000000110117824 */ /* 0x000fe200078e0211 */
[----:B------:R0:W-:Y:S03]  /*0e00*/  STS [UR5+0x50], R12 ;  /* 0x0000500cff007988 */ /* 0x0001e60008000805 */
[----:B------:R-:W-:Y:S01]  /*0e10*/  IMAD.IADD R18, R17, 0x1, R18 ;  /* 0x0000000111127824 */ /* 0x000fe200078e0212 */
[----:B------:R0:W-:Y:S04]  /*0e20*/  STS [UR5+0x54], R13 ;  /* 0x0000540dff007988 */ /* 0x0001e80008000805 */
[----:B------:R-:W-:Y:S01]  /*0e30*/  IADD3 R19, PT, PT, R18, R19, RZ ;  /* 0x0000001312137210 */ /* 0x000fe20007ffe0ff */
[----:B------:R1:W-:Y:S04]  /*0e40*/  STS [UR5+0x58], R14 ;  /* 0x0000580eff007988 */ /* 0x0003e80008000805 */
[----:B0-----:R-:W-:Y:S01]  /*0e50*/  IMAD.IADD R21, R19, 0x1, R20 ;  /* 0x0000000113157824 */ /* 0x001fe200078e0214 */
[----:B------:R0:W-:Y:S03]  /*0e60*/  STS [UR5+0x5c], R15 ;  /* 0x00005c0fff007988 */ /* 0x0001e60008000805 */
[----:B-1----:R-:W-:Y:S01]  /*0e70*/  IMAD.IADD R23, R21, 0x1, R4 ;  /* 0x0000000115177824 */ /* 0x002fe200078e0204 */
[----:B------:R0:W-:Y:S03]  /*0e80*/  STS [UR5+0x60], R16 ;  /* 0x00006010ff007988 */ /* 0x0001e60008000805 */
[----:B--2---:R-:W-:Y:S01]  /*0e90*/  IMAD.IADD R25, R23, 0x1, R8 ;  /* 0x0000000117197824 */ /* 0x004fe200078e0208 */
[----:B------:R0:W-:Y:S04]  /*0ea0*/  STS [UR5+0x64], R17 ;  /* 0x00006411ff007988 */ /* 0x0001e80008000805 */
[----:B---3--:R-:W-:Y:S01]  /*0eb0*/  IADD3 R10, PT, PT, R25, R10, RZ ;  /* 0x0000000a190a7210 */ /* 0x008fe20007ffe0ff */
[----:B------:R0:W-:Y:S04]  /*0ec0*/  STS [UR5+0x68], R18 ;  /* 0x00006812ff007988 */ /* 0x0001e80008000805 */
[----:B----4-:R-:W-:Y:S01]  /*0ed0*/  IMAD.IADD R11, R10, 0x1, R11 ;  /* 0x000000010a0b7824 */ /* 0x010fe200078e020b */
[----:B------:R0:W-:Y:S04]  /*0ee0*/  STS [UR5+0x6c], R19 ;  /* 0x00006c13ff007988 */ /* 0x0001e80008000805 */
[----:B------:R0:W-:Y:S04]  /*0ef0*/  STS [UR5+0x70], R21 ;  /* 0x00007015ff007988 */ /* 0x0001e80008000805 */
[----:B------:R0:W-:Y:S04]  /*0f00*/  STS [UR5+0x74], R23 ;  /* 0x00007417ff007988 */ /* 0x0001e80008000805 */
[----:B------:R0:W-:Y:S04]  /*0f10*/  STS [UR5+0x78], R25 ;  /* 0x00007819ff007988 */ /* 0x0001e80008000805 */
[----:B------:R0:W-:Y:S04]  /*0f20*/  STS [UR5+0x7c], R10 ;  /* 0x00007c0aff007988 */ /* 0x0001e80008000805 */
[----:B------:R0:W-:Y:S04]  /*0f30*/  STS [UR5+0x80], R11 ;  /* 0x0000800bff007988 */ /* 0x0001e80008000805 */
[----:B------:R-:W-:Y:S01]  /*0f40*/  STS [UR5+0x44], RZ ;  /* 0x000044ffff007988 */ /* 0x000fe20008000805 */
.L_x_101:
[----:B------:R-:W-:Y:S05]  /*0f50*/  BSYNC.RECONVERGENT B0 ;  /* 0x0000000000007941 */ /* 0x000fea0003800200 */
.L_x_100:
[----:B------:R-:W-:Y:S06]  /*0f60*/  BAR.SYNC.DEFER_BLOCKING 0x0 ;  /* 0x0000000000007b1d */ /* 0x000fec0000010000 */
[----:B------:R-:W-:Y:S05]  /*0f70*/  @P0 EXIT ;  /* 0x000000000000094d */ /* 0x000fea0003800000 */
[----:B------:R-:W-:Y:S01]  /*0f80*/  LEA R7, R7, UR5, 0x2 ;  /* 0x0000000507077c11 */ /* 0x000fe2000f8e10ff */
[----:B------:R-:W-:Y:S01]  /*0f90*/  LDS R4, [R6+0x4] ;  /* 0x0000040006047984 */ /* 0x000fe20000000800 */
[----:B0-----:R-:W0:Y:S04]  /*0fa0*/  LDC.64 R8, c[0x0][0x388] ;  /* 0x0000e200ff087b82 */ /* 0x001e280000000a00 */
[----:B------:R-:W1:Y:S01]  /*0fb0*/  LDS R7, [R7+0x44] ;  /* 0x0000440007077984 */ /* 0x000e620000000800 */
[----:B0-----:R-:W-:-:S04]  /*0fc0*/  IMAD.WIDE.U32 R8, R0, 0x4, R8 ;  /* 0x0000000400087825 */ /* 0x001fc800078e0008 */
[----:B-1----:R-:W-:-:S05]  /*0fd0*/  IMAD.IADD R4, R4, 0x1, R7 ;  /* 0x0000000104047824 */ /* 0x002fca00078e0207 */
[C---:B------:R-:W-:Y:S01]  /*0fe0*/  LEA R10, R4.reuse, UR4, 0x2 ;  /* 0x00000004040a7c11 */ /* 0x040fe2000f8e10ff */
[----:B------:R-:W-:Y:S01]  /*0ff0*/  BAR.SYNC.DEFER_BLOCKING 0x0 ;  /* 0x0000000000007b1d */ /* 0x000fe20000010000 */
[----:B------:R-:W-:-:S07]  /*1000*/  LEA R12, R4, UR8, 0x2 ;  /* 0x00000008040c7c11 */ /* 0x000fce000f8e10ff */
[----:B------:R-:W0:Y:S01]  /*1010*/  LDC.64 R4, c[0x0][0x380] ;  /* 0x0000e000ff047b82 */ /* 0x000e220000000a00 */
[----:B------:R-:W-:Y:S04]  /*1020*/  STS [R10], R3 ;  /* 0x000000030a007388 */ /* 0x000fe80000000800 */
[----:B------:R-:W1:Y:S01]  /*1030*/  LDS R11, [R6+0x4] ;  /* 0x00000400060b7984 */ /* 0x000e620000000800 */
[----:B0-----:R-:W-:-:S03]  /*1040*/  IMAD.WIDE.U32 R4, R0, 0x4, R4 ;  /* 0x0000000400047825 */ /* 0x001fc600078e0004 */
[----:B-1----:R-:W-:Y:S01]  /*1050*/  STS [R12+0x4], R11 ;  /* 0x0000040b0c007388 */ /* 0x002fe20000000800 */
[----:B------:R-:W-:Y:S06]  /*1060*/  BAR.SYNC.DEFER_BLOCKING 0x0 ;  /* 0x0000000000007b1d */ /* 0x000fec0000010000 */
[----:B------:R-:W0:Y:S04]  /*1070*/  LDS R13, [R2] ;  /* 0x00000000020d7984 */ /* 0x000e280000000800 */
[----:B------:R-:W1:Y:S04]  /*1080*/  LDS R15, [R6+0x4] ;  /* 0x00000400060f7984 */ /* 0x000e680000000800 */
[----:B0-----:R-:W-:Y:S04]  /*1090*/  STG.E desc[UR10][R4.64], R13 ;  /* 0x0000000d04007986 */ /* 0x001fe8000c10190a */
[----:B-1----:R-:W-:Y:S01]  /*10a0*/  STG.E desc[UR10][R8.64], R15 ;  /* 0x0000000f08007986 */ /* 0x002fe2000c10190a */
[----:B------:R-:W-:Y:S05]  /*10b0*/  EXIT ;  /* 0x000000000000794d */ /* 0x000fea0003800000 */
.L_x_102:
        /* <DEDUP_REMOVED lines=12> */
.L_x_107:


//--------------------- .nv.shared._ZN3cub18CUB_300001_SM_10006detail4scan16DeviceScanKernelINS2_10policy_hubIjjjjN4cuda3std3__44plusIvEEE10Policy1000EPjSC_NS0_13ScanTileStateIjLb1EEES9_NS1_10InputValueIjSC_EEjjLb0EjEEvT0_T1_T2_iT3_T4_T5_ --------------------------
	.section	.nv.shared._ZN3cub18CUB_300001_SM_10006detail4scan16DeviceScanKernelINS2_10policy_hubIjjjjN4cuda3std3__44plusIvEEE10Policy1000EPjSC_NS0_13ScanTileStateIjLb1EEES9_NS1_10InputValueIjSC_EEjjLb0EjEEvT0_T1_T2_iT3_T4_T5_,"aw",@nobits
	.sectionflags	@""
	.align	16
.nv.shared._ZN3cub18CUB_300001_SM_10006detail4scan16DeviceScanKernelINS2_10policy_hubIjjjjN4cuda3std3__44plusIvEEE10Policy1000EPjSC_NS0_13ScanTileStateIjLb1EEES9_NS1_10InputValueIjSC_EEjjLb0EjEEvT0_T1_T2_iT3_T4_T5_:
	.zero		34832


//--------------------- .nv.shared.reserved.0     --------------------------
	.section	.nv.shared.reserved.0,"aw",@nobits
	.weak		__nv_reservedSMEM_offset_0_alias
	.size		__nv_reservedSMEM_offset_0_alias, 0, 64
	.other		__nv_reservedSMEM_offset_0_alias,@"STO_CUDA_RESERVED_SHARED STV_DEFAULT"
__nv_reservedSMEM_offset_0_alias:
	.zero		0
	.zero		64


//--------------------- .nv.global                --------------------------
	.section	.nv.global,"aw",@nobits
.nv.global:
	.type		_ZN34_INTERNAL_f6543c3f_4_k_cu_1574f25d6thrust24THRUST_300001_SM_1000_NS12placeholders2_5E,@object
	.size		_ZN34_INTERNAL_f6543c3f_4_k_cu_1574f25d6thrust24THRUST_300001_SM_1000_NS12placeholders2_5E,(_ZN34_INTERNAL_f6543c3f_4_k_cu_1574f25d4cuda3std3__45__cpo6cbeginE - _ZN34_INTERNAL_f6543c3f_4_k_cu_1574f25d6thrust24THRUST_300001_SM_1000_NS12placeholders2_5E)
_ZN34_INTERNAL_f6543c3f_4_k_cu_1574f25d6thrust24THRUST_300001_SM_1000_NS12placeholders2_5E:
	.zero		1
	.type		_ZN34_INTERNAL_f6543c3f_4_k_cu_1574f25d4cuda3std3__45__cpo6cbeginE,@object
	.size		_ZN34_INTERNAL_f6543c3f_4_k_cu_1574f25d4cuda3std3__45__cpo6cbeginE,(_ZN34_INTERNAL_f6543c3f_4_k_cu_1574f25d4cuda3std6ranges3__45__cpo6cbeginE - _ZN34_INTERNAL_f6543c3f_4_k_cu_1574f25d4cuda3std3__45__cpo6cbeginE)
_ZN34_INTERNAL_f6543c3f_4_k_cu_1574f25d4cuda3std3__45__cpo6cbeginE:
	.zero		1
	.type		_ZN34_INTERNAL_f6543c3f_4_k_cu_1574f25d4cuda3std6ranges3__45__cpo6cbeginE,@object
	.size		_ZN34_INTERNAL_f6543c3f_4_k_cu_1574f25d4cuda3std6ranges3__45__cpo6cbeginE,(_ZN34_INTERNAL_f6543c3f_4_k_cu_1574f25d4cuda3std3__48in_placeE - _ZN34_INTERNAL_f6543c3f_4_k_cu_1574f25d4cuda3std6ranges3__45__cpo6cbeginE)
_ZN34_INTERNAL_f6543c3f_4_k_cu_1574f25d4cuda3std6ranges3__45__cpo6cbeginE:
	.zero		1
	.type		_ZN34_INTERNAL_f6543c3f_4_k_cu_1574f25d4cuda3std3__48in_placeE,@object
	.size		_ZN34_INTERNAL_f6543c3f_4_k_cu_1574f25d4cuda3std3__48in_placeE,(_ZN34_INTERNAL_f6543c3f_4_k_cu_1574f25d4cuda3std6ranges3__45__cpo4sizeE - _ZN34_INTERNAL_f6543c3f_4_k_cu_1574f25d4cuda3std3__48in_placeE)
_ZN34_INTERNAL_f6543c3f_4_k_cu_1574f25d4cuda3std3__48in_placeE:
	.zero		1
	.type		_ZN34_INTERNAL_f6543c3f_4_k_cu_1574f25d4cuda3std6ranges3__45__cpo4sizeE,@object
	.size		_ZN34_INTERNAL_f6543c3f_4_k_cu_1574f25d4cuda3std6ranges3__45__cpo4sizeE,(_ZN34_INTERNAL_f6543c3f_4_k_cu_1574f25d6thrust24THRUST_300001_SM_1000_NS12placeholders2_9E - _ZN34_INTERNAL_f6543c3f_4_k_cu_1574f25d4cuda3std6ranges3__45__cpo4sizeE)
_ZN34_INTERNAL_f6543c3f_4_k_cu_1574f25d4cuda3std6ranges3__45__cpo4sizeE:
	.zero		1
	.type		_ZN34_INTERNAL_f6543c3f_4_k_cu_1574f25d6thrust24THRUST_300001_SM_1000_NS12placeholders2_9E,@object
	.size		_ZN34_INTERNAL_f6543c3f_4_k_cu_1574f25d6thrust24THRUST_300001_SM_1000_NS12placeholders2_9E,(_ZN34_INTERNAL_f6543c3f_4_k_cu_1574f25d4cuda3std3__45__cpo7crbeginE - _ZN34_INTERNAL_f6543c3f_4_k_cu_1574f25d6thrust24THRUST_300001_SM_1000_NS12placeholders2_9E)
_ZN34_INTERNAL_f6543c3f_4_k_cu_1574f25d6thrust24THRUST_300001_SM_1000_NS12placeholders2_9E:
	.zero		1
	.type		_ZN34_INTERNAL_f6543c3f_4_k_cu_1574f25d4cuda3std3__45__cpo7crbeginE,@object
	.size		_ZN34_INTERNAL_f6543c3f_4_k_cu_1574f25d4cuda3std3__45__cpo7crbeginE,(_ZN34_INTERNAL_f6543c3f_4_k_cu_1574f25d4cuda3std6ranges3__45__cpo4nextE - _ZN34_INTERNAL_f6543c3f_4_k_cu_1574f25d4cuda3std3__45__cpo7crbeginE)
_ZN34_INTERNAL_f6543c3f_4_k_cu_1574f25d4cuda3std3__45__cpo7crbeginE:
	.zero		1
	.type		_ZN34_INTERNAL_f6543c3f_4_k_cu_1574f25d4cuda3std6ranges3__45__cpo4nextE,@object
	.size		_ZN34_INTERNAL_f6543c3f_4_k_cu_1574f25d4cuda3std6ranges3__45__cpo4nextE,(_ZN34_INTERNAL_f6543c3f_4_k_cu_1574f25d4cuda3std6ranges3__45__cpo4swapE - _ZN34_INTERNAL_f6543c3f_4_k_cu_1574f25d4cuda3std6ranges3__45__cpo4nextE)
_ZN34_INTERNAL_f6543c3f_4_k_cu_1574f25d4cuda3std6ranges3__45__cpo4nextE:
	.zero		1
	.type		_ZN34_INTERNAL_f6543c3f_4_k_cu_1574f25d4cuda3std6ranges3__45__cpo4swapE,@object
	.size		_ZN34_INTERNAL_f6543c3f_4_k_cu_1574f25d4cuda3std6ranges3__45__cpo4swapE,(_ZN34_INTERNAL_f6543c3f_4_k_cu_1574f25d6thrust24THRUST_300001_SM_1000_NS12placeholders2_1E - _ZN34_INTERNAL_f6543c3f_4_k_cu_1574f25d4cuda3std6ranges3__45__cpo4swapE)
_ZN34_INTERNAL_f6543c3f_4_k_cu_1574f25d4cuda3std6ranges3__45__cpo4swapE:
	.zero		1
	.type		_ZN34_INTERNAL_f6543c3f_4_k_cu_1574f25d6thrust24THRUST_300001_SM_1000_NS12placeholders2_1E,@object
	.size		_ZN34_INTERNAL_f6543c3f_4_k_cu_1574f25d6thrust24THRUST_300001_SM_1000_NS12placeholders2_1E,(_ZN34_INTERNAL_f6543c3f_4_k_cu_1574f25d6thrust24THRUST_300001_SM_1000_NS12placeholders2_3E - _ZN34_INTERNAL_f6543c3f_4_k_cu_1574f25d6thrust24THRUST_300001_SM_1000_NS12placeholders2_1E)
_ZN34_INTERNAL_f6543c3f_4_k_cu_1574f25d6thrust24THRUST_300001_SM_1000_NS12placeholders2_1E:
	.zero		1
	.type		_ZN34_INTERNAL_f6543c3f_4_k_cu_1574f25d6thrust24THRUST_300001_SM_1000_NS12placeholders2_3E,@object
	.size		_ZN34_INTERNAL_f6543c3f_4_k_cu_1574f25d6thrust24THRUST_300001_SM_1000_NS12placeholders2_3E,(_ZN34_INTERNAL_f6543c3f_4_k_cu_1574f25d4cuda3std3__45__cpo5beginE - _ZN34_INTERNAL_f6543c3f_4_k_cu_1574f25d6thrust24THRUST_300001_SM_1000_NS12placeholders2_3E)
_ZN34_INTERNAL_f6543c3f_4_k_cu_1574f25d6thrust24THRUST_300001_SM_1000_NS12placeholders2_3E:
	.zero		1
	.type		_ZN34_INTERNAL_f6543c3f_4_k_cu_1574f25d4cuda3std3__45__cpo5beginE,@object
	.size		_ZN34_INTERNAL_f6543c3f_4_k_cu_1574f25d4cuda3std3__45__cpo5beginE,(_ZN34_INTERNAL_f6543c3f_4_k_cu_1574f25d4cuda3std6ranges3__45__cpo5beginE - _ZN34_INTERNAL_f6543c3f_4_k_cu_1574f25d4cuda3std3__45__cpo5beginE)
_ZN34_INTERNAL_f6543c3f_4_k_cu_1574f25d4cuda3std3__45__cpo5beginE:
	.zero		1
	.type		_ZN34_INTERNAL_f6543c3f_4_k_cu_1574f25d4cuda3std6ranges3__45__cpo5beginE,@object
	.size		_ZN34_INTERNAL_f6543c3f_4_k_cu_1574f25d4cuda3std6ranges3__45__cpo5beginE,(_ZN34_INTERNAL_f6543c3f_4_k_cu_1574f25d4cuda3std3__436_GLOBAL__N__f6543c3f_4_k_cu_1574f25d6ignoreE - _ZN34_INTERNAL_f6543c3f_4_k_cu_1574f25d4cuda3std6ranges3__45__cpo5beginE)
_ZN34_INTERNAL_f6543c3f_4_k_cu_1574f25d4cuda3std6ranges3__45__cpo5beginE:
	.zero		1
	.type		_ZN34_INTERNAL_f6543c3f_4_k_cu_1574f25d4cuda3std3__436_GLOBAL__N__f6543c3f_4_k_cu_1574f25d6ignoreE,@object
	.size		_ZN34_INTERNAL_f6543c3f_4_k_cu_1574f25d4cuda3std3__436_GLOBAL__N__f6543c3f_4_k_cu_1574f25d6ignoreE,(_ZN34_INTERNAL_f6543c3f_4_k_cu_1574f25d4cuda3std6ranges3__45__cpo4dataE - _ZN34_INTERNAL_f6543c3f_4_k_cu_1574f25d4cuda3std3__436_GLOBAL__N__f6543c3f_4_k_cu_1574f25d6ignoreE)
_ZN34_INTERNAL_f6543c3f_4_k_cu_1574f25d4cuda3std3__436_GLOBAL__N__f6543c3f_4_k_cu_1574f25d6ignoreE:
	.zero		1
	.type		_ZN34_INTERNAL_f6543c3f_4_k_cu_1574f25d4cuda3std6ranges3__45__cpo4dataE,@object
	.size		_ZN34_INTERNAL_f6543c3f_4_k_cu_1574f25d4cuda3std6ranges3__45__cpo4dataE,(_ZN34_INTERNAL_f6543c3f_4_k_cu_1574f25d6thrust24THRUST_300001_SM_1000_NS12placeholders2_7E - _ZN34_INTERNAL_f6543c3f_4_k_cu_1574f25d4cuda3std6ranges3__45__cpo4dataE)
_ZN34_INTERNAL_f6543c3f_4_k_cu_1574f25d4cuda3std6ranges3__45__cpo4dataE:
	.zero		1
	.type		_ZN34_INTERNAL_f6543c3f_4_k_cu_1574f25d6thrust24THRUST_300001_SM_1000_NS12placeholders2_7E,@object
	.size		_ZN34_INTERNAL_f6543c3f_4_k_cu_1574f25d6thrust24THRUST_300001_SM_1000_NS12placeholders2_7E,(_ZN34_INTERNAL_f6543c3f_4_k_cu_1574f25d4cuda3std3__45__cpo6rbeginE - _ZN34_INTERNAL_f6543c3f_4_k_cu_1574f25d6thrust24THRUST_300001_SM_1000_NS12placeholders2_7E)
_ZN34_INTERNAL_f6543c3f_4_k_cu_1574f25d6thrust24THRUST_300001_SM_1000_NS12placeholders2_7E:
	.zero		1
	.type		_ZN34_INTERNAL_f6543c3f_4_k_cu_1574f25d4cuda3std3__45__cpo6rbeginE,@object
	.size		_ZN34_INTERNAL_f6543c3f_4_k_cu_1574f25d4cuda3std3__45__cpo6rbeginE,(_ZN34_INTERNAL_f6543c3f_4_k_cu_1574f25d4cuda3std6ranges3__45__cpo7advanceE - _ZN34_INTERNAL_f6543c3f_4_k_cu_1574f25d4cuda3std3__45__cpo6rbeginE)
_ZN34_INTERNAL_f6543c3f_4_k_cu_1574f25d4cuda3std3__45__cpo6rbeginE:
	.zero		1
	.type		_ZN34_INTERNAL_f6543c3f_4_k_cu_1574f25d4cuda3std6ranges3__45__cpo7advanceE,@object
	.size		_ZN34_INTERNAL_f6543c3f_4_k_cu_1574f25d4cuda3std6ranges3__45__cpo7advanceE,(_ZN34_INTERNAL_f6543c3f_4_k_cu_1574f25d4cuda3std3__47nulloptE - _ZN34_INTERNAL_f6543c3f_4_k_cu_1574f25d4cuda3std6ranges3__45__cpo7advanceE)
_ZN34_INTERNAL_f6543c3f_4_k_cu_1574f25d4cuda3std6ranges3__45__cpo7advanceE:
	.zero		1
	.type		_ZN34_INTERNAL_f6543c3f_4_k_cu_1574f25d4cuda3std3__47nulloptE,@object
	.size		_ZN34_INTERNAL_f6543c3f_4_k_cu_1574f25d4cuda3std3__47nulloptE,(_ZN34_INTERNAL_f6543c3f_4_k_cu_1574f25d4cuda3std6ranges3__45__cpo8distanceE - _ZN34_INTERNAL_f6543c3f_4_k_cu_1574f25d4cuda3std3__47nulloptE)
_ZN34_INTERNAL_f6543c3f_4_k_cu_1574f25d4cuda3std3__47nulloptE:
	.zero		1
	.type		_ZN34_INTERNAL_f6543c3f_4_k_cu_1574f25d4cuda3std6ranges3__45__cpo8distanceE,@object
	.size		_ZN34_INTERNAL_f6543c3f_4_k_cu_1574f25d4cuda3std6ranges3__45__cpo8distanceE,(_ZN34_INTERNAL_f6543c3f_4_k_cu_1574f25d6thrust24THRUST_300001_SM_1000_NS12placeholders2_6E - _ZN34_INTERNAL_f6543c3f_4_k_cu_1574f25d4cuda3std6ranges3__45__cpo8distanceE)
_ZN34_INTERNAL_f6543c3f_4_k_cu_1574f25d4cuda3std6ranges3__45__cpo8distanceE:
	.zero		1
	.type		_ZN34_INTERNAL_f6543c3f_4_k_cu_1574f25d6thrust24THRUST_300001_SM_1000_NS12placeholders2_6E,@object
	.size		_ZN34_INTERNAL_f6543c3f_4_k_cu_1574f25d6thrust24THRUST_300001_SM_1000_NS12placeholders2_6E,(_ZN34_INTERNAL_f6543c3f_4_k_cu_1574f25d4cuda3std3__45__cpo4cendE - _ZN34_INTERNAL_f6543c3f_4_k_cu_1574f25d6thrust24THRUST_300001_SM_1000_NS12placeholders2_6E)
_ZN34_INTERNAL_f6543c3f_4_k_cu_1574f25d6thrust24THRUST_300001_SM_1000_NS12placeholders2_6E:
	.zero		1
	.type		_ZN34_INTERNAL_f6543c3f_4_k_cu_1574f25d4cuda3std3__45__cpo4cendE,@object
	.size		_ZN34_INTERNAL_f6543c3f_4_k_cu_1574f25d4cuda3std3__45__cpo4cendE,(_ZN34_INTERNAL_f6543c3f_4_k_cu_1574f25d4cuda3std6ranges3__45__cpo4cendE - _ZN34_INTERNAL_f6543c3f_4_k_cu_1574f25d4cuda3std3__45__cpo4cendE)
_ZN34_INTERNAL_f6543c3f_4_k_cu_1574f25d4cuda3std3__45__cpo4cendE:
	.zero		1
	.type		_ZN34_INTERNAL_f6543c3f_4_k_cu_1574f25d4cuda3std6ranges3__45__cpo4cendE,@object
	.size		_ZN34_INTERNAL_f6543c3f_4_k_cu_1574f25d4cuda3std6ranges3__45__cpo4cendE,(_ZN34_INTERNAL_f6543c3f_4_k_cu_1574f25d4cuda3std3__420unreachable_sentinelE - _ZN34_INTERNAL_f6543c3f_4_k_cu_1574f25d4cuda3std6ranges3__45__cpo4cendE)
_ZN34_INTERNAL_f6543c3f_4_k_cu_1574f25d4cuda3std6ranges3__45__cpo4cendE:
	.zero		1
	.type		_ZN34_INTERNAL_f6543c3f_4_k_cu_1574f25d4cuda3std3__420unreachable_sentinelE,@object
	.size		_ZN34_INTERNAL_f6543c3f_4_k_cu_1574f25d4cuda3std3__420unreachable_sentinelE,(_ZN34_INTERNAL_f6543c3f_4_k_cu_1574f25d4cuda3std6ranges3__45__cpo5ssizeE - _ZN34_INTERNAL_f6543c3f_4_k_cu_1574f25d4cuda3std3__420unreachable_sentinelE)
_ZN34_INTERNAL_f6543c3f_4_k_cu_1574f25d4cuda3std3__420unreachable_sentinelE:
	.zero		1
	.type		_ZN34_INTERNAL_f6543c3f_4_k_cu_1574f25d4cuda3std6ranges3__45__cpo5ssizeE,@object
	.size		_ZN34_INTERNAL_f6543c3f_4_k_cu_1574f25d4cuda3std6ranges3__45__cpo5ssizeE,(_ZN34_INTERNAL_f6543c3f_4_k_cu_1574f25d6thrust24THRUST_300001_SM_1000_NS12placeholders3_10E - _ZN34_INTERNAL_f6543c3f_4_k_cu_1574f25d4cuda3std6ranges3__45__cpo5ssizeE)
_ZN34_INTERNAL_f6543c3f_4_k_cu_1574f25d4cuda3std6ranges3__45__cpo5ssizeE:
	.zero		1
	.type		_ZN34_INTERNAL_f6543c3f_4_k_cu_1574f25d6thrust24THRUST_300001_SM_1000_NS12placeholders3_10E,@object
	.size		_ZN34_INTERNAL_f6543c3f_4_k_cu_1574f25d6thrust24THRUST_300001_SM_1000_NS12placeholders3_10E,(_ZN34_INTERNAL_f6543c3f_4_k_cu_1574f25d4cuda3std3__45__cpo5crendE - _ZN34_INTERNAL_f6543c3f_4_k_cu_1574f25d6thrust24THRUST_300001_SM_1000_NS12placeholders3_10E)
_ZN34_INTERNAL_f6543c3f_4_k_cu_1574f25d6thrust24THRUST_300001_SM_1000_NS12placeholders3_10E:
	.zero		1
	.type		_ZN34_INTERNAL_f6543c3f_4_k_cu_1574f25d4cuda3std3__45__cpo5crendE,@object
	.size		_ZN34_INTERNAL_f6543c3f_4_k_cu_1574f25d4cuda3std3__45__cpo5crendE,(_ZN34_INTERNAL_f6543c3f_4_k_cu_1574f25d4cuda3std6ranges3__45__cpo4prevE - _ZN34_INTERNAL_f6543c3f_4_k_cu_1574f25d4cuda3std3__45__cpo5crendE)
_ZN34_INTERNAL_f6543c3f_4_k_cu_1574f25d4cuda3std3__45__cpo5crendE:
	.zero		1
	.type		_ZN34_INTERNAL_f6543c3f_4_k_cu_1574f25d4cuda3std6ranges3__45__cpo4prevE,@object
	.size		_ZN34_INTERNAL_f6543c3f_4_k_cu_1574f25d4cuda3std6ranges3__45__cpo4prevE,(_ZN34_INTERNAL_f6543c3f_4_k_cu_1574f25d4cuda3std6ranges3__45__cpo9iter_moveE - _ZN34_INTERNAL_f6543c3f_4_k_cu_1574f25d4cuda3std6ranges3__45__cpo4prevE)
_ZN34_INTERNAL_f6543c3f_4_k_cu_1574f25d4cuda3std6ranges3__45__cpo4prevE:
	.zero		1
	.type		_ZN34_INTERNAL_f6543c3f_4_k_cu_1574f25d4cuda3std6ranges3__45__cpo9iter_moveE,@object
	.size		_ZN34_INTERNAL_f6543c3f_4_k_cu_1574f25d4cuda3std6ranges3__45__cpo9iter_moveE,(_ZN34_INTERNAL_f6543c3f_4_k_cu_1574f25d6thrust24THRUST_300001_SM_1000_NS12placeholders2_2E - _ZN34_INTERNAL_f6543c3f_4_k_cu_1574f25d4cuda3std6ranges3__45__cpo9iter_moveE)
_ZN34_INTERNAL_f6543c3f_4_k_cu_1574f25d4cuda3std6ranges3__45__cpo9iter_moveE:
	.zero		1
	.type		_ZN34_INTERNAL_f6543c3f_4_k_cu_1574f25d6thrust24THRUST_300001_SM_1000_NS12placeholders2_2E,@object
	.size		_ZN34_INTERNAL_f6543c3f_4_k_cu_1574f25d6thrust24THRUST_300001_SM_1000_NS12placeholders2_2E,(_ZN34_INTERNAL_f6543c3f_4_k_cu_1574f25d6thrust24THRUST_300001_SM_1000_NS12placeholders2_4E - _ZN34_INTERNAL_f6543c3f_4_k_cu_1574f25d6thrust24THRUST_300001_SM_1000_NS12placeholders2_2E)
_ZN34_INTERNAL_f6543c3f_4_k_cu_1574f25d6thrust24THRUST_300001_SM_1000_NS12placeholders2_2E:
	.zero		1
	.type		_ZN34_INTERNAL_f6543c3f_4_k_cu_1574f25d6thrust24THRUST_300001_SM_1000_NS12placeholders2_4E,@object
	.size		_ZN34_INTERNAL_f6543c3f_4_k_cu_1574f25d6thrust24THRUST_300001_SM_1000_NS12placeholders2_4E,(_ZN34_INTERNAL_f6543c3f_4_k_cu_1574f25d4cuda3std3__45__cpo3endE - _ZN34_INTERNAL_f6543c3f_4_k_cu_1574f25d6thrust24THRUST_300001_SM_1000_NS12placeholders2_4E)
_ZN34_INTERNAL_f6543c3f_4_k_cu_1574f25d6thrust24THRUST_300001_SM_1000_NS12placeholders2_4E:
	.zero		1
	.type		_ZN34_INTERNAL_f6543c3f_4_k_cu_1574f25d4cuda3std3__45__cpo3endE,@object
	.size		_ZN34_INTERNAL_f6543c3f_4_k_cu_1574f25d4cuda3std3__45__cpo3endE,(_ZN34_INTERNAL_f6543c3f_4_k_cu_1574f25d4cuda3std6ranges3__45__cpo3endE - _ZN34_INTERNAL_f6543c3f_4_k_cu_1574f25d4cuda3std3__45__cpo3endE)
_ZN34_INTERNAL_f6543c3f_4_k_cu_1574f25d4cuda3std3__45__cpo3endE:
	.zero		1
	.type		_ZN34_INTERNAL_f6543c3f_4_k_cu_1574f25d4cuda3std6ranges3__45__cpo3endE,@object
	.size		_ZN34_INTERNAL_f6543c3f_4_k_cu_1574f25d4cuda3std6ranges3__45__cpo3endE,(_ZN34_INTERNAL_f6543c3f_4_k_cu_1574f25d4cuda3std3__419piecewise_constructE - _ZN34_INTERNAL_f6543c3f_4_k_cu_1574f25d4cuda3std6ranges3__45__cpo3endE)
_ZN34_INTERNAL_f6543c3f_4_k_cu_1574f25d4cuda3std6ranges3__45__cpo3endE:
	.zero		1
	.type		_ZN34_INTERNAL_f6543c3f_4_k_cu_1574f25d4cuda3std3__419piecewise_constructE,@object
	.size		_ZN34_INTERNAL_f6543c3f_4_k_cu_1574f25d4cuda3std3__419piecewise_constructE,(_ZN34_INTERNAL_f6543c3f_4_k_cu_1574f25d4cuda3std6ranges3__45__cpo5cdataE - _ZN34_INTERNAL_f6543c3f_4_k_cu_1574f25d4cuda3std3__419piecewise_constructE)
_ZN34_INTERNAL_f6543c3f_4_k_cu_1574f25d4cuda3std3__419piecewise_constructE:
	.zero		1
	.type		_ZN34_INTERNAL_f6543c3f_4_k_cu_1574f25d4cuda3std6ranges3__45__cpo5cdataE,@object
	.size		_ZN34_INTERNAL_f6543c3f_4_k_cu_1574f25d4cuda3std6ranges3__45__cpo5cdataE,(_ZN34_INTERNAL_f6543c3f_4_k_cu_1574f25d6thrust24THRUST_300001_SM_1000_NS12placeholders2_8E - _ZN34_INTERNAL_f6543c3f_4_k_cu_1574f25d4cuda3std6ranges3__45__cpo5cdataE)
_ZN34_INTERNAL_f6543c3f_4_k_cu_1574f25d4cuda3std6ranges3__45__cpo5cdataE:
	.zero		1
	.type		_ZN34_INTERNAL_f6543c3f_4_k_cu_1574f25d6thrust24THRUST_300001_SM_1000_NS12placeholders2_8E,@object
	.size		_ZN34_INTERNAL_f6543c3f_4_k_cu_1574f25d6thrust24THRUST_300001_SM_1000_NS12placeholders2_8E,(_ZN34_INTERNAL_f6543c3f_4_k_cu_1574f25d4cuda3std3__45__cpo4rendE - _ZN34_INTERNAL_f6543c3f_4_k_cu_1574f25d6thrust24THRUST_300001_SM_1000_NS12placeholders2_8E)
_ZN34_INTERNAL_f6543c3f_4_k_cu_1574f25d6thrust24THRUST_300001_SM_1000_NS12placeholders2_8E:
	.zero		1
	.type		_ZN34_INTERNAL_f6543c3f_4_k_cu_1574f25d4cuda3std3__45__cpo4rendE,@object
	.size		_ZN34_INTERNAL_f6543c3f_4_k_cu_1574f25d4cuda3std3__45__cpo4rendE,(_ZN34_INTERNAL_f6543c3f_4_k_cu_1574f25d4cuda3std6ranges3__45__cpo9iter_swapE - _ZN34_INTERNAL_f6543c3f_4_k_cu_1574f25d4cuda3std3__45__cpo4rendE)
_ZN34_INTERNAL_f6543c3f_4_k_cu_1574f25d4cuda3std3__45__cpo4rendE:
	.zero		1
	.type		_ZN34_INTERNAL_f6543c3f_4_k_cu_1574f25d4cuda3std6ranges3__45__cpo9iter_swapE,@object
	.size		_ZN34_INTERNAL_f6543c3f_4_k_cu_1574f25d4cuda3std6ranges3__45__cpo9iter_swapE,(_ZN34_INTERNAL_f6543c3f_4_k_cu_1574f25d4cuda3std3__48unexpectE - _ZN34_INTERNAL_f6543c3f_4_k_cu_1574f25d4cuda3std6ranges3__45__cpo9iter_swapE)
_ZN34_INTERNAL_f6543c3f_4_k_cu_1574f25d4cuda3std6ranges3__45__cpo9iter_swapE:
	.zero		1
	.type		_ZN34_INTERNAL_f6543c3f_4_k_cu_1574f25d4cuda3std3__48unexpectE,@object
	.size		_ZN34_INTERNAL_f6543c3f_4_k_cu_1574f25d4cuda3std3__48unexpectE,(_ZN34_INTERNAL_f6543c3f_4_k_cu_1574f25d6thrust24THRUST_300001_SM_1000_NS6system6detail10sequential3seqE - _ZN34_INTERNAL_f6543c3f_4_k_cu_1574f25d4cuda3std3__48unexpectE)
_ZN34_INTERNAL_f6543c3f_4_k_cu_1574f25d4cuda3std3__48unexpectE:
	.zero		1
	.type		_ZN34_INTERNAL_f6543c3f_4_k_cu_1574f25d6thrust24THRUST_300001_SM_1000_NS6system6detail10sequential3seqE,@object
	.size		_ZN34_INTERNAL_f6543c3f_4_k_cu_1574f25d6thrust24THRUST_300001_SM_1000_NS6system6detail10sequential3seqE,(.L_29 - _ZN34_INTERNAL_f6543c3f_4_k_cu_1574f25d6thrust24THRUST_300001_SM_1000_NS6system6detail10sequential3seqE)
_ZN34_INTERNAL_f6543c3f_4_k_cu_1574f25d6thrust24THRUST_300001_SM_1000_NS6system6detail10sequential3seqE:
	.zero		1
.L_29:


//--------------------- .nv.shared._ZN3cub18CUB_300001_SM_10006detail4scan20DeviceScanInitKernelINS0_13ScanTileStateIjLb1EEEEEvT_i --------------------------
	.section	.nv.shared._ZN3cub18CUB_300001_SM_10006detail4scan20DeviceScanInitKernelINS0_13ScanTileStateIjLb1EEEEEvT_i,"aw",@nobits
	.sectionflags	@""
	.align	16
	.zero		1024


//--------------------- .nv.shared._ZN3cub18CUB_300001_SM_10006detail11EmptyKernelIvEEvv --------------------------
	.section	.nv.shared._ZN3cub18CUB_300001_SM_10006detail11EmptyKernelIvEEvv,"aw",@nobits
	.sectionflags	@""
	.align	16
	.zero		1024


//--------------------- .nv.shared._Z13block_shufflePjS_S_S_jjj --------------------------
	.section	.nv.shared._Z13block_shufflePjS_S_S_jjj,"aw",@nobits
	.sectionflags	@""
	.align	16
	.zero		1024


//--------------------- .nv.shared._Z16radix_sort_blockPjS_S_jS_jj --------------------------
	.section	.nv.shared._Z16radix_sort_blockPjS_S_jS_jj,"aw",@nobits
	.sectionflags	@""
	.align	16
	.zero		1024


//--------------------- .nv.constant0._ZN3cub18CUB_300001_SM_10006detail4scan16DeviceScanKernelINS2_10policy_hubIjjjjN4cuda3std3__44plusIvEEE10Policy1000EPjSC_NS0_13ScanTileStateIjLb1EEES9_NS1_10InputValueIjSC_EEjjLb0EjEEvT0_T1_T2_iT3_T4_T5_ --------------------------
	.section	.nv.constant0._ZN3cub18CUB_300001_SM_10006detail4scan16DeviceScanKernelINS2_10policy_hubIjjjjN4cuda3std3__44plusIvEEE10Policy1000EPjSC_NS0_13ScanTileStateIjLb1EEES9_NS1_10InputValueIjSC_EEjjLb0EjEEvT0_T1_T2_iT3_T4_T5_,"a",@progbits
	.sectionflags	@""
	.align	4
.nv.constant0._ZN3cub18CUB_300001_SM_10006detail4scan16DeviceScanKernelINS2_10policy_hubIjjjjN4cuda3std3__44plusIvEEE10Policy1000EPjSC_NS0_13ScanTileStateIjLb1EEES9_NS1_10InputValueIjSC_EEjjLb0EjEEvT0_T1_T2_iT3_T4_T5_:
	.zero		948


//--------------------- .nv.constant0._ZN3cub18CUB_300001_SM_10006detail4scan20DeviceScanInitKernelINS0_13ScanTileStateIjLb1EEEEEvT_i --------------------------
	.section	.nv.constant0._ZN3cub18CUB_300001_SM_10006detail4scan20DeviceScanInitKernelINS0_13ScanTileStateIjLb1EEEEEvT_i,"a",@progbits
	.sectionflags	@""
	.align	4
.nv.constant0._ZN3cub18CUB_300001_SM_10006detail4scan20DeviceScanInitKernelINS0_13ScanTileStateIjLb1EEEEEvT_i:
	.zero		908


//--------------------- .nv.constant0._ZN3cub18CUB_300001_SM_10006detail11EmptyKernelIvEEvv --------------------------
	.section	.nv.constant0._ZN3cub18CUB_300001_SM_10006detail11EmptyKernelIvEEvv,"a",@progbits
	.sectionflags	@""
	.align	4
.nv.constant0._ZN3cub18CUB_300001_SM_10006detail11EmptyKernelIvEEvv:
	.zero		896


//--------------------- .nv.constant0._Z13block_shufflePjS_S_S_jjj --------------------------
	.section	.nv.constant0._Z13block_shufflePjS_S_S_jjj,"a",@progbits
	.sectionflags	@""
	.align	4
.nv.constant0._Z13block_shufflePjS_S_S_jjj:
	.zero		940


//--------------------- .nv.constant0._Z16radix_sort_blockPjS_S_jS_jj --------------------------
	.section	.nv.constant0._Z16radix_sort_blockPjS_S_jS_jj,"a",@progbits
	.sectionflags	@""
	.align	4
.nv.constant0._Z16radix_sort_blockPjS_S_jS_jj:
	.zero		944


//--------------------- SYMBOLS --------------------------

	.type		.nv.reservedSmem.offset0,@object
	.size		.nv.reservedSmem.offset0,0x4
	.type		.nv.reservedSmem.cap,@object
	.size		.nv.reservedSmem.cap,0x4
